	.headerflags	@"EF_CUDA_TEXMODE_UNIFIED EF_CUDA_64BIT_ADDRESS EF_CUDA_SM89 EF_CUDA_VIRTUAL_SM(EF_CUDA_SM89)"
	.elftype	@"ET_EXEC"


//--------------------- .nv.info                  --------------------------
	.section	.nv.info,"",@"SHT_CUDA_INFO"
	.align	4


	//----- nvinfo : EIATTR_REGCOUNT
	.align		4
        /*0000*/ 	.byte	0x04, 0x2f
        /*0002*/ 	.short	(.L_1 - .L_0)
	.align		4
.L_0:
        /*0004*/ 	.word	index@(triton__0d1d2d3d4de5de)
        /*0008*/ 	.word	0x00000080


	//----- nvinfo : EIATTR_MAX_STACK_SIZE
	.align		4
.L_1:
        /*000c*/ 	.byte	0x04, 0x23
        /*000e*/ 	.short	(.L_3 - .L_2)
	.align		4
.L_2:
        /*0010*/ 	.word	index@(triton__0d1d2d3d4de5de)
        /*0014*/ 	.word	0x00000000


	//----- nvinfo : EIATTR_MIN_STACK_SIZE
	.align		4
.L_3:
        /*0018*/ 	.byte	0x04, 0x12
        /*001a*/ 	.short	(.L_5 - .L_4)
	.align		4
.L_4:
        /*001c*/ 	.word	index@(triton__0d1d2d3d4de5de)
        /*0020*/ 	.word	0x00000000


	//----- nvinfo : EIATTR_FRAME_SIZE
	.align		4
.L_5:
        /*0024*/ 	.byte	0x04, 0x11
        /*0026*/ 	.short	(.L_7 - .L_6)
	.align		4
.L_6:
        /*0028*/ 	.word	index@(triton__0d1d2d3d4de5de)
        /*002c*/ 	.word	0x00000000
.L_7:


//--------------------- .nv.info.triton__0d1d2d3d4de5de --------------------------
	.section	.nv.info.triton__0d1d2d3d4de5de,"",@"SHT_CUDA_INFO"
	.align	4


	//----- nvinfo : EIATTR_CUDA_API_VERSION
	.align		4
        /*0000*/ 	.byte	0x04, 0x37
        /*0002*/ 	.short	(.L_9 - .L_8)
.L_8:
        /*0004*/ 	.word	0x0000007b


	//----- nvinfo : EIATTR_PARAM_CBANK
	.align		4
.L_9:
        /*0008*/ 	.byte	0x04, 0x0a
        /*000a*/ 	.short	(.L_11 - .L_10)
	.align		4
.L_10:
        /*000c*/ 	.word	index@(.nv.constant0.triton__0d1d2d3d4de5de)
        /*0010*/ 	.short	0x0160
        /*0012*/ 	.short	0x0028


	//----- nvinfo : EIATTR_CBANK_PARAM_SIZE
	.align		4
.L_11:
        /*0014*/ 	.byte	0x03, 0x19
        /*0016*/ 	.short	0x0028


	//----- nvinfo : EIATTR_KPARAM_INFO
	.align		4
        /*0018*/ 	.byte	0x04, 0x17
        /*001a*/ 	.short	(.L_13 - .L_12)
.L_12:
        /*001c*/ 	.word	0x00000000
        /*0020*/ 	.short	0x0005
        /*0022*/ 	.short	0x0024
        /*0024*/ 	.byte	0x00, 0xf0, 0x11, 0x00


	//----- nvinfo : EIATTR_KPARAM_INFO
	.align		4
.L_13:
        /*0028*/ 	.byte	0x04, 0x17
        /*002a*/ 	.short	(.L_15 - .L_14)
.L_14:
        /*002c*/ 	.word	0x00000000
        /*0030*/ 	.short	0x0004
        /*0032*/ 	.short	0x0020
        /*0034*/ 	.byte	0x00, 0xf0, 0x11, 0x00


	//----- nvinfo : EIATTR_KPARAM_INFO
	.align		4
.L_15:
        /*0038*/ 	.byte	0x04, 0x17
        /*003a*/ 	.short	(.L_17 - .L_16)
.L_16:
        /*003c*/ 	.word	0x00000000
        /*0040*/ 	.short	0x0003
        /*0042*/ 	.short	0x0018
        /*0044*/ 	.byte	0x00, 0xf0, 0x21, 0x00


	//----- nvinfo : EIATTR_KPARAM_INFO
	.align		4
.L_17:
        /*0048*/ 	.byte	0x04, 0x17
        /*004a*/ 	.short	(.L_19 - .L_18)
.L_18:
        /*004c*/ 	.word	0x00000000
        /*0050*/ 	.short	0x0002
        /*0052*/ 	.short	0x0010
        /*0054*/ 	.byte	0x00, 0xf0, 0x21, 0x00


	//----- nvinfo : EIATTR_KPARAM_INFO
	.align		4
.L_19:
        /*0058*/ 	.byte	0x04, 0x17
        /*005a*/ 	.short	(.L_21 - .L_20)
.L_20:
        /*005c*/ 	.word	0x00000000
        /*0060*/ 	.short	0x0001
        /*0062*/ 	.short	0x0008
        /*0064*/ 	.byte	0x00, 0xf0, 0x21, 0x00


	//----- nvinfo : EIATTR_KPARAM_INFO
	.align		4
.L_21:
        /*0068*/ 	.byte	0x04, 0x17
        /*006a*/ 	.short	(.L_23 - .L_22)
.L_22:
        /*006c*/ 	.word	0x00000000
        /*0070*/ 	.short	0x0000
        /*0072*/ 	.short	0x0000
        /*0074*/ 	.byte	0x00, 0xf0, 0x21, 0x00


	//----- nvinfo : EIATTR_MAXREG_COUNT
	.align		4
.L_23:
        /*0078*/ 	.byte	0x03, 0x1b
        /*007a*/ 	.short	0x00ff


	//----- nvinfo : EIATTR_EXIT_INSTR_OFFSETS
	.align		4
        /*007c*/ 	.byte	0x04, 0x1c
        /*007e*/ 	.short	(.L_25 - .L_24)


	//   ....[0]....
.L_24:
        /*0080*/ 	.word	0x00004260


	//   ....[1]....
        /*0084*/ 	.word	0x000042b0


	//----- nvinfo : EIATTR_MAX_THREADS
	.align		4
.L_25:
        /*0088*/ 	.byte	0x04, 0x05
        /*008a*/ 	.short	(.L_27 - .L_26)
.L_26:
        /*008c*/ 	.word	0x00000100
        /*0090*/ 	.word	0x00000001
        /*0094*/ 	.word	0x00000001
.L_27:


//--------------------- .nv.rel.action            --------------------------
	.section	.nv.rel.action,"",@"SHT_CUDA_RELOCINFO"
	.align	8
	.sectionentsize	8
        /*0000*/ 	.byte	0x73, 0x00, 0x00, 0x00, 0x00, 0x00, 0x00, 0x00, 0x00, 0x00, 0x00, 0x11, 0x25, 0x00, 0x05, 0x36


//--------------------- .nv.constant0.triton__0d1d2d3d4de5de --------------------------
	.section	.nv.constant0.triton__0d1d2d3d4de5de,"a",@progbits
	.align	4
.nv.constant0.triton__0d1d2d3d4de5de:
	.zero		392


//--------------------- .text.triton__0d1d2d3d4de5de --------------------------
	.section	.text.triton__0d1d2d3d4de5de,"ax",@progbits
	.sectionflags	@"SHF_BARRIERS=1"
	.sectioninfo	@"SHI_REGISTERS=128"
	.align	128
        .global         triton__0d1d2d3d4de5de
        .type           triton__0d1d2d3d4de5de,@function
        .size           triton__0d1d2d3d4de5de,(.L_x_1 - triton__0d1d2d3d4de5de)
        .other          triton__0d1d2d3d4de5de,@"STO_CUDA_ENTRY STV_DEFAULT"
triton__0d1d2d3d4de5de:
.text.triton__0d1d2d3d4de5de:
[----:B------:R-:W-:-:S02]  /*0000*/  IMAD.MOV.U32 R1, RZ, RZ, c[0x0][0x28] ;  /* 0x00000a00ff017624 */ /* 0x000fc400078e00ff */
[----:B------:R-:W0:Y:S01]  /*0010*/  S2R R2, SR_TID.X ;  /* 0x0000000000027919 */ /* 0x000e220000002100 */
[----:B------:R-:W-:Y:S01]  /*0020*/  IMAD.MOV.U32 R13, RZ, RZ, 0x2 ;  /* 0x00000002ff0d7424 */ /* 0x000fe200078e00ff */
[----:B------:R-:W-:Y:S01]  /*0030*/  CS2R R24, SRZ ;  /* 0x0000000000187805 */ /* 0x000fe2000001ff00 */
[----:B------:R-:W-:Y:S01]  /*0040*/  CS2R R26, SRZ ;  /* 0x00000000001a7805 */ /* 0x000fe2000001ff00 */
[----:B------:R-:W1:Y:S01]  /*0050*/  S2R R11, SR_CTAID.Y ;  /* 0x00000000000b7919 */ /* 0x000e620000002600 */
[----:B------:R-:W-:-:S03]  /*0060*/  ULDC.64 UR4, c[0x0][0x118] ;  /* 0x0000460000047ab9 */ /* 0x000fc60000000a00 */
[----:B------:R-:W2:Y:S01]  /*0070*/  S2R R6, SR_CTAID.X ;  /* 0x0000000000067919 */ /* 0x000ea20000002500 */
[----:B0-----:R-:W-:Y:S01]  /*0080*/  IMAD.SHL.U32 R0, R2, 0x8, RZ ;  /* 0x0000000802007824 */ /* 0x001fe200078e00ff */
[----:B------:R-:W-:Y:S01]  /*0090*/  SHF.R.U32.HI R4, RZ, 0x5, R2 ;  /* 0x00000005ff047819 */ /* 0x000fe20000011602 */
[----:B-1----:R-:W-:-:S03]  /*00a0*/  IMAD.SHL.U32 R7, R11, 0x10, RZ ;  /* 0x000000100b077824 */ /* 0x002fc600078e00ff */
[----:B------:R-:W-:Y:S02]  /*00b0*/  LOP3.LUT R12, R0, 0x8, RZ, 0xc0, !PT ;  /* 0x00000008000c7812 */ /* 0x000fe400078ec0ff */
[----:B------:R-:W-:Y:S02]  /*00c0*/  SGXT.U32 R4, R4, 0x3 ;  /* 0x000000030404781a */ /* 0x000fe40000000000 */
[----:B------:R-:W-:Y:S02]  /*00d0*/  LOP3.LUT R10, R7, R12, RZ, 0xfc, !PT ;  /* 0x0000000c070a7212 */ /* 0x000fe400078efcff */
[----:B------:R-:W-:Y:S01]  /*00e0*/  SHF.R.U32.HI R0, RZ, 0x1, R2 ;  /* 0x00000001ff007819 */ /* 0x000fe20000011602 */
[----:B------:R-:W-:Y:S01]  /*00f0*/  IMAD.SHL.U32 R3, R4, 0x10, RZ ;  /* 0x0000001004037824 */ /* 0x000fe200078e00ff */
[----:B------:R-:W-:Y:S02]  /*0100*/  SHF.R.S32.HI R5, RZ, 0x1f, R10 ;  /* 0x0000001fff057819 */ /* 0x000fe4000001140a */
[----:B------:R-:W-:-:S02]  /*0110*/  SGXT.U32 R0, R0, 0x4 ;  /* 0x000000040000781a */ /* 0x000fc40000000000 */
[----:B------:R-:W-:Y:S02]  /*0120*/  LEA.HI R8, R5, R10, RZ, 0xa ;  /* 0x0000000a05087211 */ /* 0x000fe400078f50ff */
[----:B--2---:R-:W-:Y:S02]  /*0130*/  SHF.L.U32 R6, R6, 0x8, RZ ;  /* 0x0000000806067819 */ /* 0x004fe400000006ff */
[----:B------:R-:W-:Y:S01]  /*0140*/  LOP3.LUT R5, R3, R0, RZ, 0xfc, !PT ;  /* 0x0000000003057212 */ /* 0x000fe200078efcff */
[C---:B------:R-:W-:Y:S01]  /*0150*/  IMAD.SHL.U32 R9, R8.reuse, 0x200, RZ ;  /* 0x0000020008097824 */ /* 0x040fe200078e00ff */
[----:B------:R-:W-:Y:S02]  /*0160*/  LOP3.LUT R3, R8, 0xfffffc00, RZ, 0xc0, !PT ;  /* 0xfffffc0008037812 */ /* 0x000fe400078ec0ff */
[----:B------:R-:W-:Y:S02]  /*0170*/  LOP3.LUT R0, R6, R5, RZ, 0xfc, !PT ;  /* 0x0000000506007212 */ /* 0x000fe400078efcff */
[----:B------:R-:W-:Y:S01]  /*0180*/  LOP3.LUT R17, R9, 0xfff80000, RZ, 0xc0, !PT ;  /* 0xfff8000009117812 */ /* 0x000fe200078ec0ff */
[----:B------:R-:W-:Y:S01]  /*0190*/  IMAD.IADD R10, R10, 0x1, -R3 ;  /* 0x000000010a0a7824 */ /* 0x000fe200078e0a03 */
[----:B------:R-:W-:-:S02]  /*01a0*/  ISETP.GE.AND P1, PT, R0, 0x100, PT ;  /* 0x000001000000780c */ /* 0x000fc40003f26270 */
[----:B------:R-:W-:Y:S01]  /*01b0*/  LOP3.LUT R14, R6, 0x80, R5, 0xfe, !PT ;  /* 0x00000080060e7812 */ /* 0x000fe200078efe05 */
[----:B------:R-:W-:-:S03]  /*01c0*/  IMAD R15, R0, 0x400, R17 ;  /* 0x00000400000f7824 */ /* 0x000fc600078e0211 */
[C---:B------:R-:W-:Y:S01]  /*01d0*/  ISETP.GE.AND P3, PT, R14.reuse, 0x100, PT ;  /* 0x000001000e00780c */ /* 0x040fe20003f66270 */
[----:B------:R-:W-:Y:S01]  /*01e0*/  IMAD R17, R14, 0x400, R17 ;  /* 0x000004000e117824 */ /* 0x000fe200078e0211 */
[----:B------:R-:W-:-:S05]  /*01f0*/  IADD3 R8, R10, R15, RZ ;  /* 0x0000000f0a087210 */ /* 0x000fca0007ffe0ff */
[----:B------:R-:W-:-:S05]  /*0200*/  IMAD.WIDE R8, R8, R13, c[0x0][0x160] ;  /* 0x0000580008087625 */ /* 0x000fca00078e020d */
[----:B------:R0:W2:Y:S01]  /*0210*/  @!P1 LDG.E.EL.128 R24, [R8.64] ;  /* 0x0000000408189981 */ /* 0x0000a2000c2e1d00 */
[----:B------:R-:W-:Y:S01]  /*0220*/  IMAD.IADD R18, R10, 0x1, R17 ;  /* 0x000000010a127824 */ /* 0x000fe200078e0211 */
[----:B------:R-:W-:Y:S01]  /*0230*/  CS2R R20, SRZ ;  /* 0x0000000000147805 */ /* 0x000fe2000001ff00 */
[----:B------:R-:W-:Y:S02]  /*0240*/  CS2R R22, SRZ ;  /* 0x0000000000167805 */ /* 0x000fe4000001ff00 */
[----:B------:R-:W-:-:S05]  /*0250*/  IMAD.WIDE R18, R18, R13, c[0x0][0x160] ;  /* 0x0000580012127625 */ /* 0x000fca00078e020d */
[----:B------:R-:W3:Y:S01]  /*0260*/  @!P3 LDG.E.EL.128 R20, [R18.64] ;  /* 0x000000041214b981 */ /* 0x000ee2000c2e1d00 */
[----:B------:R-:W-:Y:S01]  /*0270*/  SHF.R.S32.HI R16, RZ, 0x1b, R11 ;  /* 0x0000001bff107819 */ /* 0x000fe2000001140b */
[----:B------:R-:W-:Y:S01]  /*0280*/  IMAD R94, R12, 0x101, R5 ;  /* 0x000001010c5e7824 */ /* 0x000fe200078e0205 */
[C---:B------:R-:W-:Y:S01]  /*0290*/  LOP3.LUT R95, R7.reuse, R4, RZ, 0xfc, !PT ;  /* 0x00000004075f7212 */ /* 0x040fe200078efcff */
[----:B------:R-:W-:Y:S01]  /*02a0*/  CS2R R52, SRZ ;  /* 0x0000000000347805 */ /* 0x000fe2000001ff00 */
[----:B------:R-:W-:Y:S01]  /*02b0*/  SGXT R16, R16, 0x1 ;  /* 0x000000011010781a */ /* 0x000fe20000000200 */
[----:B------:R-:W-:Y:S01]  /*02c0*/  IMAD.SHL.U32 R94, R94, 0x2, RZ ;  /* 0x000000025e5e7824 */ /* 0x000fe200078e00ff */
[----:B------:R-:W-:Y:S01]  /*02d0*/  LOP3.LUT R77, R7, 0x8, R4, 0xfe, !PT ;  /* 0x00000008074d7812 */ /* 0x000fe200078efe04 */
[----:B------:R-:W-:Y:S01]  /*02e0*/  CS2R R54, SRZ ;  /* 0x0000000000367805 */ /* 0x000fe2000001ff00 */
[C---:B------:R-:W-:Y:S01]  /*02f0*/  LEA.HI R3, R16.reuse, R95, RZ, 0xa ;  /* 0x0000005f10037211 */ /* 0x040fe200078f50ff */
[----:B------:R-:W-:Y:S01]  /*0300*/  CS2R R48, SRZ ;  /* 0x0000000000307805 */ /* 0x000fe2000001ff00 */
[----:B------:R-:W-:-:S02]  /*0310*/  LEA.HI R16, R16, R77, RZ, 0xa ;  /* 0x0000004d10107211 */ /* 0x000fc400078f50ff */
[----:B0-----:R-:W-:Y:S02]  /*0320*/  LOP3.LUT R8, R3, 0xfffc00, RZ, 0xc0, !PT ;  /* 0x00fffc0003087812 */ /* 0x001fe400078ec0ff */
[----:B------:R-:W-:Y:S02]  /*0330*/  LOP3.LUT R3, R2, 0x1f, RZ, 0xc0, !PT ;  /* 0x0000001f02037812 */ /* 0x000fe400078ec0ff */
[----:B------:R-:W-:Y:S01]  /*0340*/  LOP3.LUT R16, R16, 0xfffc00, RZ, 0xc0, !PT ;  /* 0x00fffc0010107812 */ /* 0x000fe200078ec0ff */
[----:B------:R-:W-:-:S03]  /*0350*/  IMAD.IADD R95, R95, 0x1, -R8 ;  /* 0x000000015f5f7824 */ /* 0x000fc600078e0a08 */
[----:B------:R-:W-:Y:S01]  /*0360*/  IADD3 R77, R77, -R16, RZ ;  /* 0x800000104d4d7210 */ /* 0x000fe20007ffe0ff */
[----:B------:R-:W-:Y:S01]  /*0370*/  CS2R R50, SRZ ;  /* 0x0000000000327805 */ /* 0x000fe2000001ff00 */
[----:B--2---:R-:W-:Y:S01]  /*0380*/  SHF.R.U32.HI R9, RZ, 0x10, R24 ;  /* 0x00000010ff097819 */ /* 0x004fe20000011618 */
[----:B------:R0:W-:Y:S01]  /*0390*/  STS.U16 [R94+0x404], R25 ;  /* 0x000404195e007388 */ /* 0x0001e20000000400 */
[----:B------:R-:W-:Y:S02]  /*03a0*/  SHF.R.U32.HI R29, RZ, 0x10, R25 ;  /* 0x00000010ff1d7819 */ /* 0x000fe40000011619 */
[----:B------:R-:W-:Y:S01]  /*03b0*/  SHF.R.U32.HI R33, RZ, 0x10, R27 ;  /* 0x00000010ff217819 */ /* 0x000fe2000001161b */
[----:B------:R1:W-:Y:S01]  /*03c0*/  STS.U16 [R94+0x202], R9 ;  /* 0x000202095e007388 */ /* 0x0003e20000000400 */
[----:B------:R-:W-:-:S03]  /*03d0*/  SHF.R.U32.HI R31, RZ, 0x10, R26 ;  /* 0x00000010ff1f7819 */ /* 0x000fc6000001161a */
[----:B------:R2:W-:Y:S01]  /*03e0*/  STS.U16 [R94+0xc0c], R27 ;  /* 0x000c0c1b5e007388 */ /* 0x0005e20000000400 */
[----:B---3--:R-:W-:Y:S02]  /*03f0*/  SHF.R.U32.HI R19, RZ, 0x10, R21 ;  /* 0x00000010ff137819 */ /* 0x008fe40000011615 */
[----:B------:R-:W-:Y:S01]  /*0400*/  SHF.R.U32.HI R11, RZ, 0x10, R20 ;  /* 0x00000010ff0b7819 */ /* 0x000fe20000011614 */
[----:B------:R3:W-:Y:S01]  /*0410*/  STS.U16 [R94], R24 ;  /* 0x000000185e007388 */ /* 0x0007e20000000400 */
[----:B0-----:R-:W-:Y:S01]  /*0420*/  SHF.R.U32.HI R25, RZ, 0x10, R22 ;  /* 0x00000010ff197819 */ /* 0x001fe20000011616 */
[----:B-1----:R-:W-:Y:S02]  /*0430*/  IMAD.SHL.U32 R9, R3, 0x8, RZ ;  /* 0x0000000803097824 */ /* 0x002fe400078e00ff */
[----:B------:R0:W-:Y:S02]  /*0440*/  STS.U16 [R94+0x706], R19 ;  /* 0x000706135e007388 */ /* 0x0001e40000000400 */
[----:B------:R-:W-:Y:S01]  /*0450*/  IMAD.IADD R8, R9, 0x1, R6 ;  /* 0x0000000109087824 */ /* 0x000fe200078e0206 */
[----:B--2---:R-:W-:Y:S01]  /*0460*/  SHF.R.U32.HI R27, RZ, 0x10, R23 ;  /* 0x00000010ff1b7819 */ /* 0x004fe20000011617 */
[----:B------:R-:W-:Y:S02]  /*0470*/  STS.U16 [R94+0x808], R26 ;  /* 0x0008081a5e007388 */ /* 0x000fe40000000400 */
[--C-:B------:R-:W-:Y:S01]  /*0480*/  IMAD R18, R95, 0x100, R8.reuse ;  /* 0x000001005f127824 */ /* 0x100fe200078e0208 */
[----:B------:R-:W-:Y:S01]  /*0490*/  ISETP.GE.AND P0, PT, R8, 0x100, PT ;  /* 0x000001000800780c */ /* 0x000fe20003f06270 */
[----:B------:R-:W-:Y:S01]  /*04a0*/  STS.U16 [R94+0x606], R29 ;  /* 0x0006061d5e007388 */ /* 0x000fe20000000400 */
[----:B---3--:R-:W-:-:S02]  /*04b0*/  IMAD R24, R77, 0x100, R8 ;  /* 0x000001004d187824 */ /* 0x008fc400078e0208 */
[-C--:B0-----:R-:W-:Y:S01]  /*04c0*/  IMAD.WIDE R18, R18, R13.reuse, c[0x0][0x168] ;  /* 0x00005a0012127625 */ /* 0x081fe200078e020d */
[----:B------:R-:W-:Y:S04]  /*04d0*/  STS.U16 [R94+0xa0a], R31 ;  /* 0x000a0a1f5e007388 */ /* 0x000fe80000000400 */
        /* <DEDUP_REMOVED lines=8> */
[----:B------:R-:W-:Y:S06]  /*0560*/  BAR.SYNC 0x0 ;  /* 0x0000000000007b1d */ /* 0x000fec0000000000 */
[----:B------:R0:W2:Y:S01]  /*0570*/  @!P0 LDG.E.EL.128 R52, [R18.64] ;  /* 0x0000000412348981 */ /* 0x0000a2000c2e1d00 */
[----:B------:R-:W-:-:S05]  /*0580*/  IMAD.WIDE R24, R24, R13, c[0x0][0x168] ;  /* 0x00005a0018187625 */ /* 0x000fca00078e020d */
[----:B------:R1:W3:Y:S01]  /*0590*/  @!P0 LDG.E.EL.128 R48, [R24.64] ;  /* 0x0000000418308981 */ /* 0x0002e2000c2e1d00 */
[----:B------:R-:W-:Y:S01]  /*05a0*/  IADD3 R11, R9, 0x1, RZ ;  /* 0x00000001090b7810 */ /* 0x000fe20007ffe0ff */
[----:B------:R-:W-:Y:S01]  /*05b0*/  IMAD R3, R3, 0xc0, RZ ;  /* 0x000000c003037824 */ /* 0x000fe200078e02ff */
[----:B------:R-:W-:Y:S01]  /*05c0*/  CS2R R40, SRZ ;  /* 0x0000000000287805 */ /* 0x000fe2000001ff00 */
[----:B------:R-:W-:Y:S01]  /*05d0*/  IMAD R22, R4, 0x101, R9 ;  /* 0x0000010104167824 */ /* 0x000fe200078e0209 */
[----:B------:R-:W-:Y:S01]  /*05e0*/  LOP3.LUT R9, R14, 0xffffff80, RZ, 0xc0, !PT ;  /* 0xffffff800e097812 */ /* 0x000fe200078ec0ff */
[----:B------:R-:W-:Y:S01]  /*05f0*/  IMAD R11, R11, 0x18, RZ ;  /* 0x000000180b0b7824 */ /* 0x000fe200078e02ff */
[-C--:B------:R-:W-:Y:S01]  /*0600*/  LOP3.LUT R3, R3, R4.reuse, RZ, 0xfc, !PT ;  /* 0x0000000403037212 */ /* 0x080fe200078efcff */
[----:B------:R-:W-:Y:S01]  /*0610*/  IMAD R5, R5, 0x18, R12 ;  /* 0x0000001805057824 */ /* 0x000fe200078e020c */
[----:B------:R-:W-:Y:S01]  /*0620*/  SHF.L.U32 R22, R22, 0x1, RZ ;  /* 0x0000000116167819 */ /* 0x000fe200000006ff */
[----:B------:R-:W-:Y:S01]  /*0630*/  CS2R R42, SRZ ;  /* 0x00000000002a7805 */ /* 0x000fe2000001ff00 */
[----:B------:R-:W-:Y:S01]  /*0640*/  LOP3.LUT R21, R11, R4, RZ, 0xfc, !PT ;  /* 0x000000040b157212 */ /* 0x000fe200078efcff */
[----:B------:R-:W-:Y:S01]  /*0650*/  IMAD.SHL.U32 R65, R3, 0x2, RZ ;  /* 0x0000000203417824 */ /* 0x000fe200078e00ff */
[----:B------:R-:W-:Y:S01]  /*0660*/  ISETP.NE.AND P2, PT, R9, 0x80, PT ;  /* 0x000000800900780c */ /* 0x000fe20003f45270 */
[----:B------:R-:W-:Y:S01]  /*0670*/  LDS.U16 R71, [R22] ;  /* 0x0000000016477984 */ /* 0x000fe20000000400 */
[----:B------:R-:W-:Y:S01]  /*0680*/  CS2R R44, SRZ ;  /* 0x00000000002c7805 */ /* 0x000fe2000001ff00 */
[----:B------:R-:W-:Y:S01]  /*0690*/  IMAD.SHL.U32 R12, R21, 0x2, RZ ;  /* 0x00000002150c7824 */ /* 0x000fe200078e00ff */
[----:B------:R-:W-:Y:S01]  /*06a0*/  CS2R R46, SRZ ;  /* 0x00000000002e7805 */ /* 0x000fe2000001ff00 */
[----:B------:R-:W-:Y:S04]  /*06b0*/  LDS.U16 R67, [R22+0x2] ;  /* 0x0000020016437984 */ /* 0x000fe80000000400 */
[----:B------:R-:W-:Y:S04]  /*06c0*/  LDS.U16 R11, [R22+0x4] ;  /* 0x00000400160b7984 */ /* 0x000fe80000000400 */
[----:B------:R-:W-:Y:S04]  /*06d0*/  LDS.U16 R66, [R22+0x6] ;  /* 0x0000060016427984 */ /* 0x000fe80000000400 */
[----:B------:R-:W-:Y:S04]  /*06e0*/  LDS.U16 R68, [R22+0x8] ;  /* 0x0000080016447984 */ /* 0x000fe80000000400 */
[----:B------:R-:W-:Y:S04]  /*06f0*/  LDS.U16 R64, [R22+0xa] ;  /* 0x00000a0016407984 */ /* 0x000fe80000000400 */
[----:B------:R-:W-:Y:S04]  /*0700*/  LDS.U16 R20, [R22+0xc] ;  /* 0x00000c0016147984 */ /* 0x000fe80000000400 */
[----:B0-----:R-:W-:Y:S04]  /*0710*/  LDS.U16 R18, [R22+0xe] ;  /* 0x00000e0016127984 */ /* 0x001fe80000000400 */
[----:B------:R-:W-:Y:S04]  /*0720*/  LDS.U16 R19, [R22+0x1010] ;  /* 0x0010100016137984 */ /* 0x000fe80000000400 */
[----:B------:R-:W-:Y:S04]  /*0730*/  LDS.U16 R72, [R22+0x1012] ;  /* 0x0010120016487984 */ /* 0x000fe80000000400 */
[----:B------:R-:W-:Y:S04]  /*0740*/  LDS.U16 R23, [R22+0x1014] ;  /* 0x0010140016177984 */ /* 0x000fe80000000400 */
[----:B------:R-:W-:Y:S04]  /*0750*/  LDS.U16 R69, [R22+0x1016] ;  /* 0x0010160016457984 */ /* 0x000fe80000000400 */
[----:B------:R-:W-:Y:S04]  /*0760*/  LDS.U16 R73, [R22+0x1018] ;  /* 0x0010180016497984 */ /* 0x000fe80000000400 */
[----:B------:R-:W-:Y:S04]  /*0770*/  LDS.U16 R9, [R22+0x101a] ;  /* 0x00101a0016097984 */ /* 0x000fe80000000400 */
[----:B------:R-:W-:Y:S04]  /*0780*/  LDS.U16 R3, [R22+0x101c] ;  /* 0x00101c0016037984 */ /* 0x000fe80000000400 */
[----:B------:R-:W-:Y:S04]  /*0790*/  LDS.U16 R70, [R22+0x101e] ;  /* 0x00101e0016467984 */ /* 0x000fe80000000400 */
[----:B------:R-:W-:Y:S06]  /*07a0*/  BAR.SYNC 0x0 ;  /* 0x0000000000007b1d */ /* 0x000fec0000000000 */
[----:B------:R-:W-:-:S05]  /*07b0*/  IADD3 R56, R17, -0x20000, R10 ;  /* 0xfffe000011387810 */ /* 0x000fca0007ffe00a */
[----:B------:R-:W-:Y:S01]  /*07c0*/  IMAD.WIDE R56, R56, R13, c[0x0][0x160] ;  /* 0x0000580038387625 */ /* 0x000fe200078e020d */
[----:B--2---:R-:W-:Y:S01]  /*07d0*/  PRMT R16, R52, 0x7632, R16 ;  /* 0x0000763234107816 */ /* 0x004fe20000000010 */
[----:B------:R-:W-:Y:S01]  /*07e0*/  STS.U16 [R65], R52 ;  /* 0x0000003441007388 */ /* 0x000fe20000000400 */
[----:B-1----:R-:W-:Y:S02]  /*07f0*/  PRMT R24, R53, 0x7632, R24 ;  /* 0x0000763235187816 */ /* 0x002fe40000000018 */
[----:B------:R-:W-:Y:S01]  /*0800*/  PRMT R25, R54, 0x7632, R25 ;  /* 0x0000763236197816 */ /* 0x000fe20000000019 */
[----:B------:R0:W-:Y:S01]  /*0810*/  STS.U16 [R12], R16 ;  /* 0x000000100c007388 */ /* 0x0001e20000000400 */
[----:B------:R-:W-:Y:S02]  /*0820*/  PRMT R26, R55, 0x7632, R26 ;  /* 0x00007632371a7816 */ /* 0x000fe4000000001a */
[----:B---3--:R-:W-:Y:S01]  /*0830*/  PRMT R29, R49, 0x7632, R29 ;  /* 0x00007632311d7816 */ /* 0x008fe2000000001d */
[----:B------:R-:W-:Y:S01]  /*0840*/  STS.U16 [R12+0x60], R24 ;  /* 0x000060180c007388 */ /* 0x000fe20000000400 */
[----:B------:R-:W-:-:S02]  /*0850*/  PRMT R31, R50, 0x7632, R31 ;  /* 0x00007632321f7816 */ /* 0x000fc4000000001f */
[----:B------:R-:W-:Y:S01]  /*0860*/  PRMT R27, R48, 0x7632, R27 ;  /* 0x00007632301b7816 */ /* 0x000fe2000000001b */
[----:B------:R1:W-:Y:S01]  /*0870*/  STS.U16 [R12+0xc0], R25 ;  /* 0x0000c0190c007388 */ /* 0x0003e20000000400 */
[----:B------:R-:W-:Y:S02]  /*0880*/  PRMT R32, R51, 0x7632, R32 ;  /* 0x0000763233207816 */ /* 0x000fe40000000020 */
[----:B0-----:R-:W-:Y:S01]  /*0890*/  IADD3 R16, R10, 0x40000, RZ ;  /* 0x000400000a107810 */ /* 0x001fe20007ffe0ff */
[----:B------:R-:W-:Y:S04]  /*08a0*/  STS.U16 [R12+0x120], R26 ;  /* 0x0001201a0c007388 */ /* 0x000fe80000000400 */
[--C-:B------:R-:W-:Y:S01]  /*08b0*/  IMAD.IADD R28, R15, 0x1, R16.reuse ;  /* 0x000000010f1c7824 */ /* 0x100fe200078e0210 */
[----:B------:R-:W-:Y:S01]  /*08c0*/  STS.U16 [R12+0x30], R53 ;  /* 0x000030350c007388 */ /* 0x000fe20000000400 */
[----:B------:R-:W-:-:S03]  /*08d0*/  IMAD.IADD R30, R17, 0x1, R16 ;  /* 0x00000001111e7824 */ /* 0x000fc600078e0210 */
[----:B------:R-:W-:Y:S01]  /*08e0*/  STS.U16 [R12+0x90], R54 ;  /* 0x000090360c007388 */ /* 0x000fe20000000400 */
[----:B------:R-:W-:-:S03]  /*08f0*/  SHF.L.U32 R16, R5, 0x1, RZ ;  /* 0x0000000105107819 */ /* 0x000fc600000006ff */
[----:B------:R-:W-:Y:S04]  /*0900*/  STS.U16 [R12+0xf0], R55 ;  /* 0x0000f0370c007388 */ /* 0x000fe80000000400 */
[----:B------:R-:W-:Y:S04]  /*0910*/  STS.U16 [R65+0x10], R48 ;  /* 0x0000103041007388 */ /* 0x000fe80000000400 */
[----:B------:R0:W-:Y:S04]  /*0920*/  STS.U16 [R12+0x70], R29 ;  /* 0x0000701d0c007388 */ /* 0x0001e80000000400 */
[----:B------:R2:W-:Y:S01]  /*0930*/  STS.U16 [R12+0xd0], R31 ;  /* 0x0000d01f0c007388 */ /* 0x0005e20000000400 */
[----:B-1----:R-:W-:-:S03]  /*0940*/  CS2R R24, SRZ ;  /* 0x0000000000187805 */ /* 0x002fc6000001ff00 */
[----:B------:R1:W-:Y:S01]  /*0950*/  STS.U16 [R12+0x10], R27 ;  /* 0x0000101b0c007388 */ /* 0x0003e20000000400 */
[----:B0-----:R-:W-:-:S03]  /*0960*/  IMAD.WIDE R28, R28, R13, c[0x0][0x160] ;  /* 0x000058001c1c7625 */ /* 0x001fc600078e020d */
[----:B------:R-:W-:Y:S01]  /*0970*/  STS.U16 [R12+0x130], R32 ;  /* 0x000130200c007388 */ /* 0x000fe20000000400 */
[----:B--2---:R-:W-:-:S03]  /*0980*/  IMAD.WIDE R30, R30, R13, c[0x0][0x160] ;  /* 0x000058001e1e7625 */ /* 0x004fc600078e020d */
[----:B------:R-:W-:Y:S01]  /*0990*/  STS.U16 [R12+0x40], R49 ;  /* 0x000040310c007388 */ /* 0x000fe20000000400 */
[----:B-1----:R-:W-:-:S03]  /*09a0*/  CS2R R26, SRZ ;  /* 0x00000000001a7805 */ /* 0x002fc6000001ff00 */
[----:B------:R-:W-:Y:S04]  /*09b0*/  STS.U16 [R12+0xa0], R50 ;  /* 0x0000a0320c007388 */ /* 0x000fe80000000400 */
[----:B------:R-:W-:Y:S04]  /*09c0*/  STS.U16 [R12+0x100], R51 ;  /* 0x000100330c007388 */ /* 0x000fe80000000400 */
[----:B------:R-:W-:Y:S06]  /*09d0*/  BAR.SYNC 0x0 ;  /* 0x0000000000007b1d */ /* 0x000fec0000000000 */
[----:B------:R0:W2:Y:S04]  /*09e0*/  @!P1 LDG.E.EL.128 R40, [R28.64] ;  /* 0x000000041c289981 */ /* 0x0000a8000c2e1d00 */
[----:B------:R1:W3:Y:S04]  /*09f0*/  @!P3 LDG.E.EL.128 R44, [R30.64] ;  /* 0x000000041e2cb981 */ /* 0x0002e8000c2e1d00 */
[----:B------:R-:W-:Y:S04]  /*0a00*/  LDS.128 R36, [R16] ;  /* 0x0000000010247984 */ /* 0x000fe80000000c00 */
[----:B------:R-:W-:Y:S04]  /*0a10*/  LDS.128 R32, [R16+0x1800] ;  /* 0x0018000010207984 */ /* 0x000fe80000000c00 */
[----:B------:R-:W-:Y:S06]  /*0a20*/  BAR.SYNC 0x0 ;  /* 0x0000000000007b1d */ /* 0x000fec0000000000 */
[----:B------:R-:W-:Y:S04]  /*0a30*/  STS.U16 [R94], RZ ;  /* 0x000000ff5e007388 */ /* 0x000fe80000000400 */
[----:B------:R-:W-:Y:S04]  /*0a40*/  STS.U16 [R94+0x202], RZ ;  /* 0x000202ff5e007388 */ /* 0x000fe80000000400 */
        /* <DEDUP_REMOVED lines=14> */
[----:B------:R-:W-:Y:S06]  /*0b30*/  BAR.SYNC 0x0 ;  /* 0x0000000000007b1d */ /* 0x000fec0000000000 */
[----:B------:R4:W5:Y:S01]  /*0b40*/  @!P2 LDG.E.EL.128 R24, [R56.64] ;  /* 0x000000043818a981 */ /* 0x000962000c2e1d00 */
[----:B0-----:R-:W-:-:S02]  /*0b50*/  LOP3.LUT R28, R8, 0xffffff80, RZ, 0xc0, !PT ;  /* 0xffffff80081c7812 */ /* 0x001fc400078ec0ff */
[----:B-1----:R-:W-:Y:S01]  /*0b60*/  IADD3 R30, R8, -0x80, RZ ;  /* 0xffffff80081e7810 */ /* 0x002fe20007ffe0ff */
[----:B------:R-:W-:Y:S01]  /*0b70*/  LDS.U16 R88, [R22] ;  /* 0x0000000016587984 */ /* 0x000fe20000000400 */
[----:B------:R-:W-:-:S03]  /*0b80*/  ISETP.NE.AND P0, PT, R28, 0x80, PT ;  /* 0x000000801c00780c */ /* 0x000fc60003f05270 */
[----:B------:R-:W-:Y:S01]  /*0b90*/  LDS.U16 R79, [R22+0x2] ;  /* 0x00000200164f7984 */ /* 0x000fe20000000400 */
[--C-:B------:R-:W-:Y:S02]  /*0ba0*/  IMAD R58, R95, 0x100, R30.reuse ;  /* 0x000001005f3a7824 */ /* 0x100fe400078e021e */
[----:B----4-:R-:W-:Y:S01]  /*0bb0*/  IMAD R56, R77, 0x100, R30 ;  /* 0x000001004d387824 */ /* 0x010fe200078e021e */
        /* <DEDUP_REMOVED lines=22> */
[----:B------:R-:W-:Y:S01]  /*0d20*/  STS.U16 [R94+0xe0e], RZ ;  /* 0x000e0eff5e007388 */ /* 0x000fe20000000400 */
[----:B-----5:R-:W-:-:S02]  /*0d30*/  SEL R25, R25, RZ, !P2 ;  /* 0x000000ff19197207 */ /* 0x020fc40005000000 */
[----:B------:R-:W-:Y:S02]  /*0d40*/  SEL R29, R24, RZ, !P2 ;  /* 0x000000ff181d7207 */ /* 0x000fe40005000000 */
[----:B------:R-:W-:Y:S01]  /*0d50*/  SEL R31, R26, RZ, !P2 ;  /* 0x000000ff1a1f7207 */ /* 0x000fe20005000000 */
[----:B------:R0:W-:Y:S01]  /*0d60*/  STS.U16 [R94+0x504], R25 ;  /* 0x000504195e007388 */ /* 0x0001e20000000400 */
[----:B------:R-:W-:Y:S02]  /*0d70*/  SEL R59, R27, RZ, !P2 ;  /* 0x000000ff1b3b7207 */ /* 0x000fe40005000000 */
[----:B------:R-:W-:Y:S01]  /*0d80*/  SHF.R.U32.HI R57, RZ, 0x10, R29 ;  /* 0x00000010ff397819 */ /* 0x000fe2000001161d */
[----:B------:R-:W-:Y:S01]  /*0d90*/  CS2R R26, SRZ ;  /* 0x00000000001a7805 */ /* 0x000fe2000001ff00 */
[----:B------:R-:W-:Y:S01]  /*0da0*/  SHF.R.U32.HI R61, RZ, 0x10, R25 ;  /* 0x00000010ff3d7819 */ /* 0x000fe20000011619 */
[----:B------:R1:W-:Y:S01]  /*0db0*/  STS.U16 [R94+0xd0c], R59 ;  /* 0x000d0c3b5e007388 */ /* 0x0003e20000000400 */
[----:B------:R-:W-:-:S02]  /*0dc0*/  SHF.R.U32.HI R63, RZ, 0x10, R31 ;  /* 0x00000010ff3f7819 */ /* 0x000fc4000001161f */
[----:B------:R-:W-:Y:S01]  /*0dd0*/  SHF.R.U32.HI R91, RZ, 0x10, R59 ;  /* 0x00000010ff5b7819 */ /* 0x000fe2000001163b */
[----:B0-----:R-:W-:Y:S01]  /*0de0*/  CS2R R24, SRZ ;  /* 0x0000000000187805 */ /* 0x001fe2000001ff00 */
[----:B------:R0:W-:Y:S04]  /*0df0*/  STS.U16 [R94+0x100], R29 ;  /* 0x0001001d5e007388 */ /* 0x0001e80000000400 */
[----:B------:R4:W-:Y:S01]  /*0e00*/  STS.U16 [R94+0x908], R31 ;  /* 0x0009081f5e007388 */ /* 0x0009e20000000400 */
[----:B-1----:R-:W-:-:S03]  /*0e10*/  IMAD.WIDE R58, R58, R13, c[0x0][0x170] ;  /* 0x00005c003a3a7625 */ /* 0x002fc600078e020d */
[----:B------:R1:W-:Y:S01]  /*0e20*/  STS.U16 [R94+0x302], R57 ;  /* 0x000302395e007388 */ /* 0x0003e20000000400 */
[----:B0-----:R-:W-:-:S03]  /*0e30*/  CS2R R28, SRZ ;  /* 0x00000000001c7805 */ /* 0x001fc6000001ff00 */
[----:B------:R-:W-:Y:S01]  /*0e40*/  STS.U16 [R94+0x706], R61 ;  /* 0x0007063d5e007388 */ /* 0x000fe20000000400 */
[----:B----4-:R-:W-:-:S03]  /*0e50*/  CS2R R30, SRZ ;  /* 0x00000000001e7805 */ /* 0x010fc6000001ff00 */
[----:B------:R-:W-:Y:S01]  /*0e60*/  STS.U16 [R94+0xb0a], R63 ;  /* 0x000b0a3f5e007388 */ /* 0x000fe20000000400 */
[----:B-1----:R-:W-:-:S03]  /*0e70*/  IMAD.WIDE R56, R56, R13, c[0x0][0x170] ;  /* 0x00005c0038387625 */ /* 0x002fc600078e020d */
[----:B------:R-:W-:Y:S04]  /*0e80*/  STS.U16 [R94+0xf0e], R91 ;  /* 0x000f0e5b5e007388 */ /* 0x000fe80000000400 */
[----:B------:R-:W-:Y:S06]  /*0e90*/  BAR.SYNC 0x0 ;  /* 0x0000000000007b1d */ /* 0x000fec0000000000 */
[----:B------:R0:W4:Y:S04]  /*0ea0*/  @!P0 LDG.E.EL.128 R24, [R58.64] ;  /* 0x000000043a188981 */ /* 0x000128000c2e1d00 */
[----:B------:R1:W5:Y:S01]  /*0eb0*/  @!P0 LDG.E.EL.128 R28, [R56.64] ;  /* 0x00000004381c8981 */ /* 0x000362000c2e1d00 */
[----:B------:R-:W-:-:S03]  /*0ec0*/  ISETP.GE.AND P1, PT, R0, 0x80, PT ;  /* 0x000000800000780c */ /* 0x000fc60003f26270 */
[----:B------:R-:W-:Y:S01]  /*0ed0*/  LDS.U16 R102, [R22+0x2] ;  /* 0x0000020016667984 */ /* 0x000fe20000000400 */
[----:B0-----:R-:W-:-:S03]  /*0ee0*/  CS2R R58, SRZ ;  /* 0x00000000003a7805 */ /* 0x001fc6000001ff00 */
[----:B------:R-:W0:Y:S01]  /*0ef0*/  LDS.U16 R110, [R22+0x6] ;  /* 0x00000600166e7984 */ /* 0x000e220000000400 */
[----:B-1----:R-:W-:-:S03]  /*0f00*/  CS2R R56, SRZ ;  /* 0x0000000000387805 */ /* 0x002fc6000001ff00 */
[----:B------:R-:W-:Y:S04]  /*0f10*/  LDS.U16 R109, [R22] ;  /* 0x00000000166d7984 */ /* 0x000fe80000000400 */
[----:B------:R-:W1:Y:S04]  /*0f20*/  LDS.U16 R105, [R22+0x4] ;  /* 0x0000040016697984 */ /* 0x000e680000000400 */
[----:B------:R-:W0:Y:S04]  /*0f30*/  LDS.U16 R116, [R22+0x8] ;  /* 0x0000080016747984 */ /* 0x000e280000000400 */
[----:B------:R-:W0:Y:S04]  /*0f40*/  LDS.U16 R98, [R22+0xa] ;  /* 0x00000a0016627984 */ /* 0x000e280000000400 */
[----:B------:R-:W-:Y:S04]  /*0f50*/  LDS.U16 R112, [R22+0xc] ;  /* 0x00000c0016707984 */ /* 0x000fe80000000400 */
[----:B------:R-:W0:Y:S04]  /*0f60*/  LDS.U16 R115, [R22+0xe] ;  /* 0x00000e0016737984 */ /* 0x000e280000000400 */
[----:B------:R-:W0:Y:S04]  /*0f70*/  LDS.U16 R114, [R22+0x1010] ;  /* 0x0010100016727984 */ /* 0x000e280000000400 */
[----:B------:R-:W0:Y:S04]  /*0f80*/  LDS.U16 R100, [R22+0x1012] ;  /* 0x0010120016647984 */ /* 0x000e280000000400 */
[----:B------:R-:W0:Y:S04]  /*0f90*/  LDS.U16 R107, [R22+0x1014] ;  /* 0x00101400166b7984 */ /* 0x000e280000000400 */
[----:B------:R-:W-:Y:S04]  /*0fa0*/  LDS.U16 R104, [R22+0x1016] ;  /* 0x0010160016687984 */ /* 0x000fe80000000400 */
[----:B------:R-:W0:Y:S04]  /*0fb0*/  LDS.U16 R106, [R22+0x1018] ;  /* 0x00101800166a7984 */ /* 0x000e280000000400 */
[----:B------:R-:W-:Y:S04]  /*0fc0*/  LDS.U16 R113, [R22+0x101a] ;  /* 0x00101a0016717984 */ /* 0x000fe80000000400 */
[----:B------:R-:W0:Y:S04]  /*0fd0*/  LDS.U16 R111, [R22+0x101c] ;  /* 0x00101c00166f7984 */ /* 0x000e280000000400 */
[----:B------:R-:W0:Y:S01]  /*0fe0*/  LDS.U16 R108, [R22+0x101e] ;  /* 0x00101e00166c7984 */ /* 0x000e220000000400 */
[----:B------:R-:W-:Y:S01]  /*0ff0*/  CS2R R60, SRZ ;  /* 0x00000000003c7805 */ /* 0x000fe2000001ff00 */
[----:B------:R-:W-:-:S02]  /*1000*/  CS2R R62, SRZ ;  /* 0x00000000003e7805 */ /* 0x000fc4000001ff00 */
[----:B------:R-:W-:Y:S06]  /*1010*/  BAR.SYNC 0x0 ;  /* 0x0000000000007b1d */ /* 0x000fec0000000000 */
[----:B----4-:R-:W-:Y:S02]  /*1020*/  SEL R93, R26, RZ, !P0 ;  /* 0x000000ff1a5d7207 */ /* 0x010fe40004000000 */
[----:B------:R-:W-:Y:S02]  /*1030*/  SEL R92, R24, RZ, !P0 ;  /* 0x000000ff185c7207 */ /* 0x000fe40004000000 */
[----:B------:R-:W-:-:S02]  /*1040*/  PRMT R26, R93, 0x7632, R26 ;  /* 0x000076325d1a7816 */ /* 0x000fc4000000001a */
[----:B------:R-:W-:Y:S01]  /*1050*/  SEL R91, R25, RZ, !P0 ;  /* 0x000000ff195b7207 */ /* 0x000fe20004000000 */
[----:B------:R-:W-:Y:S01]  /*1060*/  STS.U16 [R65], R92 ;  /* 0x0000005c41007388 */ /* 0x000fe20000000400 */
[----:B------:R-:W-:Y:S02]  /*1070*/  PRMT R24, R92, 0x7632, R24 ;  /* 0x000076325c187816 */ /* 0x000fe40000000018 */
[----:B------:R-:W-:Y:S01]  /*1080*/  SEL R97, R27, RZ, !P0 ;  /* 0x000000ff1b617207 */ /* 0x000fe20004000000 */
[----:B------:R4:W-:Y:S01]  /*1090*/  STS.U16 [R12+0xc0], R26 ;  /* 0x0000c01a0c007388 */ /* 0x0009e20000000400 */
[----:B-----5:R-:W-:Y:S02]  /*10a0*/  SEL R96, R28, RZ, !P0 ;  /* 0x000000ff1c607207 */ /* 0x020fe40004000000 */
[----:B------:R-:W-:Y:S01]  /*10b0*/  SEL R99, R29, RZ, !P0 ;  /* 0x000000ff1d637207 */ /* 0x000fe20004000000 */
[----:B------:R5:W-:Y:S01]  /*10c0*/  STS.U16 [R12], R24 ;  /* 0x000000180c007388 */ /* 0x000be20000000400 */
[----:B------:R-:W-:-:S02]  /*10d0*/  SEL R101, R30, RZ, !P0 ;  /* 0x000000ff1e657207 */ /* 0x000fc40004000000 */
[----:B------:R-:W-:Y:S01]  /*10e0*/  SEL R103, R31, RZ, !P0 ;  /* 0x000000ff1f677207 */ /* 0x000fe20004000000 */
[----:B------:R-:W-:Y:S01]  /*10f0*/  STS.U16 [R12+0x30], R91 ;  /* 0x0000305b0c007388 */ /* 0x000fe20000000400 */
[----:B------:R-:W-:Y:S02]  /*1100*/  PRMT R25, R91, 0x7632, R25 ;  /* 0x000076325b197816 */ /* 0x000fe40000000019 */
[----:B----4-:R-:W-:Y:S01]  /*1110*/  IADD3 R26, R10, 0x20000, RZ ;  /* 0x000200000a1a7810 */ /* 0x010fe20007ffe0ff */
[----:B------:R-:W-:Y:S01]  /*1120*/  STS.U16 [R12+0x90], R93 ;  /* 0x0000905d0c007388 */ /* 0x000fe20000000400 */
[----:B------:R-:W-:Y:S02]  /*1130*/  PRMT R27, R97, 0x7632, R27 ;  /* 0x00007632611b7816 */ /* 0x000fe4000000001b */
[----:B------:R-:W-:Y:S01]  /*1140*/  ISETP.GE.AND P0, PT, R14, 0x80, PT ;  /* 0x000000800e00780c */ /* 0x000fe20003f06270 */
[----:B-----5:R-:W-:Y:S01]  /*1150*/  IMAD.IADD R24, R15, 0x1, R26 ;  /* 0x000000010f187824 */ /* 0x020fe200078e021a */
[----:B------:R-:W-:Y:S01]  /*1160*/  PRMT R28, R96, 0x7632, R28 ;  /* 0x00007632601c7816 */ /* 0x000fe2000000001c */
[----:B------:R4:W-:Y:S01]  /*1170*/  STS.U16 [R12+0x60], R25 ;  /* 0x000060190c007388 */ /* 0x0009e20000000400 */
[----:B------:R-:W-:-:S02]  /*1180*/  PRMT R29, R99, 0x7632, R29 ;  /* 0x00007632631d7816 */ /* 0x000fc4000000001d */
[----:B------:R-:W-:Y:S01]  /*1190*/  PRMT R30, R101, 0x7632, R30 ;  /* 0x00007632651e7816 */ /* 0x000fe2000000001e */
[----:B------:R-:W-:Y:S01]  /*11a0*/  STS.U16 [R12+0x120], R27 ;  /* 0x0001201b0c007388 */ /* 0x000fe20000000400 */
[----:B------:R-:W-:Y:S01]  /*11b0*/  PRMT R31, R103, 0x7632, R31 ;  /* 0x00007632671f7816 */ /* 0x000fe2000000001f */
[----:B------:R-:W-:Y:S02]  /*11c0*/  IMAD.IADD R118, R17, 0x1, R26 ;  /* 0x0000000111767824 */ /* 0x000fe400078e021a */
[----:B------:R-:W-:Y:S01]  /*11d0*/  STS.U16 [R12+0xf0], R97 ;  /* 0x0000f0610c007388 */ /* 0x000fe20000000400 */
[----:B----4-:R-:W-:-:S03]  /*11e0*/  IMAD.WIDE R24, R24, R13, c[0x0][0x160] ;  /* 0x0000580018187625 */ /* 0x010fc600078e020d */
[----:B------:R-:W-:Y:S01]  /*11f0*/  STS.U16 [R65+0x10], R96 ;  /* 0x0000106041007388 */ /* 0x000fe20000000400 */
[----:B------:R-:W-:-:S03]  /*1200*/  IMAD.WIDE R118, R118, R13, c[0x0][0x160] ;  /* 0x0000580076767625 */ /* 0x000fc600078e020d */
        /* <DEDUP_REMOVED lines=8> */
[----:B------:R4:W5:Y:S04]  /*1290*/  @!P1 LDG.E.EL.128 R56, [R24.64] ;  /* 0x0000000418389981 */ /* 0x000968000c2e1d00 */
[----:B------:R-:W2:Y:S01]  /*12a0*/  @!P0 LDG.E.EL.128 R60, [R118.64] ;  /* 0x00000004763c8981 */ /* 0x000ea2000c2e1d00 */
[----:B------:R-:W-:-:S03]  /*12b0*/  ISETP.GE.AND P5, PT, R8, 0x80, PT ;  /* 0x000000800800780c */ /* 0x000fc60003fa6270 */
[----:B------:R-:W-:Y:S04]  /*12c0*/  LDS.128 R28, [R16] ;  /* 0x00000000101c7984 */ /* 0x000fe80000000c00 */
[----:B----4-:R-:W-:Y:S04]  /*12d0*/  LDS.128 R24, [R16+0x1800] ;  /* 0x0018000010187984 */ /* 0x010fe80000000c00 */
[----:B------:R-:W-:Y:S06]  /*12e0*/  BAR.SYNC 0x0 ;  /* 0x0000000000007b1d */ /* 0x000fec0000000000 */
[----:B0-----:R-:W-:Y:S01]  /*12f0*/  IMAD.U32 R110, R110, 0x10000, RZ ;  /* 0x000100006e6e7824 */ /* 0x001fe200078e00ff */
[----:B------:R-:W-:Y:S01]  /*1300*/  ISETP.GT.AND P4, PT, R8, 0x7f, PT ;  /* 0x0000007f0800780c */ /* 0x000fe20003f84270 */
[----:B-1----:R-:W-:-:S02]  /*1310*/  IMAD.U32 R105, R105, 0x10000, RZ ;  /* 0x0001000069697824 */ /* 0x002fc400078e00ff */
[----:B------:R-:W-:Y:S02]  /*1320*/  IMAD.U32 R102, R102, 0x10000, RZ ;  /* 0x0001000066667824 */ /* 0x000fe400078e00ff */
[----:B------:R-:W-:-:S03]  /*1330*/  IMAD.U32 R116, R116, 0x10000, RZ ;  /* 0x0001000074747824 */ /* 0x000fc600078e00ff */
[----:B------:R-:W-:Y:S02]  /*1340*/  LOP3.LUT R102, R102, 0x80000000, RZ, 0x3c, !PT ;  /* 0x8000000066667812 */ /* 0x000fe400078e3cff */
[----:B------:R-:W-:Y:S02]  /*1350*/  SHF.L.U32 R109, R109, 0x10, RZ ;  /* 0x000000106d6d7819 */ /* 0x000fe400000006ff */
[----:B------:R-:W-:Y:S02]  /*1360*/  ISETP.GT.AND P3, PT, R8, 0xff, PT ;  /* 0x000000ff0800780c */ /* 0x000fe40003f64270 */
[----:B------:R-:W-:Y:S01]  /*1370*/  LOP3.LUT R109, R109, 0x80000000, RZ, 0x3c, !PT ;  /* 0x800000006d6d7812 */ /* 0x000fe200078e3cff */
[----:B------:R-:W-:Y:S01]  /*1380*/  IMAD.U32 R11, R11, 0x10000, RZ ;  /* 0x000100000b0b7824 */ /* 0x000fe200078e00ff */
[----:B-----5:R-:W-:Y:S02]  /*1390*/  SEL R121, R57, RZ, !P1 ;  /* 0x000000ff39797207 */ /* 0x020fe40004800000 */
[----:B------:R-:W-:-:S02]  /*13a0*/  SEL R117, R56, RZ, !P1 ;  /* 0x000000ff38757207 */ /* 0x000fc40004800000 */
[----:B------:R-:W-:Y:S01]  /*13b0*/  SHF.R.U32.HI R120, RZ, 0x10, R121 ;  /* 0x00000010ff787819 */ /* 0x000fe20000011679 */
[----:B------:R-:W-:Y:S01]  /*13c0*/  STS.U16 [R94+0x404], R121 ;  /* 0x000404795e007388 */ /* 0x000fe20000000400 */
[----:B------:R-:W-:Y:S02]  /*13d0*/  SEL R123, R58, RZ, !P1 ;  /* 0x000000ff3a7b7207 */ /* 0x000fe40004800000 */
[----:B------:R-:W-:Y:S01]  /*13e0*/  SEL R125, R59, RZ, !P1 ;  /* 0x000000ff3b7d7207 */ /* 0x000fe20004800000 */
[----:B------:R0:W-:Y:S01]  /*13f0*/  STS.U16 [R94+0x606], R120 ;  /* 0x000606785e007388 */ /* 0x0001e20000000400 */
[----:B--2---:R-:W-:Y:S02]  /*1400*/  SEL R59, R62, RZ, !P0 ;  /* 0x000000ff3e3b7207 */ /* 0x004fe40004000000 */
[----:B------:R-:W-:Y:S01]  /*1410*/  IADD3 R62, R8, 0x80, RZ ;  /* 0x00000080083e7810 */ /* 0x000fe20007ffe0ff */
[----:B------:R1:W-:Y:S01]  /*1420*/  STS.U16 [R94], R117 ;  /* 0x000000755e007388 */ /* 0x0003e20000000400 */
[----:B------:R-:W-:-:S02]  /*1430*/  SHF.R.U32.HI R56, RZ, 0x10, R117 ;  /* 0x00000010ff387819 */ /* 0x000fc40000011675 */
[----:B------:R-:W-:Y:S01]  /*1440*/  SEL R57, R60, RZ, !P0 ;  /* 0x000000ff3c397207 */ /* 0x000fe20004000000 */
[----:B------:R2:W-:Y:S01]  /*1450*/  STS.U16 [R94+0x808], R123 ;  /* 0x0008087b5e007388 */ /* 0x0005e20000000400 */
[----:B------:R-:W-:Y:S02]  /*1460*/  SHF.R.U32.HI R58, RZ, 0x10, R123 ;  /* 0x00000010ff3a7819 */ /* 0x000fe4000001167b */
[----:B------:R-:W-:Y:S01]  /*1470*/  SEL R61, R61, RZ, !P0 ;  /* 0x000000ff3d3d7207 */ /* 0x000fe20004000000 */
[----:B------:R4:W-:Y:S01]  /*1480*/  STS.U16 [R94+0xc0c], R125 ;  /* 0x000c0c7d5e007388 */ /* 0x0009e20000000400 */
[----:B------:R-:W-:Y:S02]  /*1490*/  SEL R63, R63, RZ, !P0 ;  /* 0x000000ff3f3f7207 */ /* 0x000fe40004000000 */
[----:B0-----:R-:W-:Y:S01]  /*14a0*/  LEA R120, R95, R62, 0x8 ;  /* 0x0000003e5f787211 */ /* 0x001fe200078e40ff */
[----:B------:R-:W-:Y:S01]  /*14b0*/  STS.U16 [R94+0x202], R56 ;  /* 0x000202385e007388 */ /* 0x000fe20000000400 */
[----:B------:R-:W-:-:S02]  /*14c0*/  SHF.R.U32.HI R122, RZ, 0x10, R125 ;  /* 0x00000010ff7a7819 */ /* 0x000fc4000001167d */
[----:B-1----:R-:W-:Y:S01]  /*14d0*/  SHF.R.U32.HI R117, RZ, 0x10, R57 ;  /* 0x00000010ff757819 */ /* 0x002fe20000011639 */
[----:B------:R0:W-:Y:S01]  /*14e0*/  STS.U16 [R94+0x100], R57 ;  /* 0x000100395e007388 */ /* 0x0001e20000000400 */
[----:B--2---:R-:W-:Y:S01]  /*14f0*/  SHF.R.U32.HI R123, RZ, 0x10, R61 ;  /* 0x00000010ff7b7819 */ /* 0x004fe2000001163d */
[----:B------:R-:W-:Y:S01]  /*1500*/  IMAD.WIDE R120, R120, R13, c[0x0][0x170] ;  /* 0x00005c0078787625 */ /* 0x000fe200078e020d */
[----:B----4-:R-:W-:Y:S01]  /*1510*/  SHF.R.U32.HI R125, RZ, 0x10, R59 ;  /* 0x00000010ff7d7819 */ /* 0x010fe2000001163b */
[----:B------:R-:W-:Y:S01]  /*1520*/  STS.U16 [R94+0xa0a], R58 ;  /* 0x000a0a3a5e007388 */ /* 0x000fe20000000400 */
[----:B------:R-:W-:-:S03]  /*1530*/  SHF.R.U32.HI R60, RZ, 0x10, R63 ;  /* 0x00000010ff3c7819 */ /* 0x000fc6000001163f */
[----:B------:R1:W-:Y:S01]  /*1540*/  STS.U16 [R94+0x908], R59 ;  /* 0x0009083b5e007388 */ /* 0x0003e20000000400 */
[----:B0-----:R-:W-:-:S03]  /*1550*/  CS2R R56, SRZ ;  /* 0x0000000000387805 */ /* 0x001fc6000001ff00 */
[----:B------:R-:W-:Y:S04]  /*1560*/  STS.U16 [R94+0xe0e], R122 ;  /* 0x000e0e7a5e007388 */ /* 0x000fe80000000400 */
[----:B------:R-:W-:Y:S01]  /*1570*/  STS.U16 [R94+0x302], R117 ;  /* 0x000302755e007388 */ /* 0x000fe20000000400 */
[----:B-1----:R-:W-:-:S03]  /*1580*/  CS2R R58, SRZ ;  /* 0x00000000003a7805 */ /* 0x002fc6000001ff00 */
[----:B------:R-:W-:Y:S04]  /*1590*/  STS.U16 [R94+0x504], R61 ;  /* 0x0005043d5e007388 */ /* 0x000fe80000000400 */
[----:B------:R-:W-:Y:S04]  /*15a0*/  STS.U16 [R94+0xd0c], R63 ;  /* 0x000d0c3f5e007388 */ /* 0x000fe80000000400 */
[----:B------:R-:W-:Y:S04]  /*15b0*/  STS.U16 [R94+0x706], R123 ;  /* 0x0007067b5e007388 */ /* 0x000fe80000000400 */
[----:B------:R-:W-:Y:S04]  /*15c0*/  STS.U16 [R94+0xb0a], R125 ;  /* 0x000b0a7d5e007388 */ /* 0x000fe80000000400 */
[----:B------:R-:W-:Y:S04]  /*15d0*/  STS.U16 [R94+0xf0e], R60 ;  /* 0x000f0e3c5e007388 */ /* 0x000fe80000000400 */
[----:B------:R-:W-:Y:S06]  /*15e0*/  BAR.SYNC 0x0 ;  /* 0x0000000000007b1d */ /* 0x000fec0000000000 */
[----:B------:R0:W2:Y:S01]  /*15f0*/  @!P5 LDG.E.EL.128 R56, [R120.64] ;  /* 0x000000047838d981 */ /* 0x0000a2000c2e1d00 */
[----:B------:R-:W-:Y:S01]  /*1600*/  IMAD R122, R77, 0x100, R62 ;  /* 0x000001004d7a7824 */ /* 0x000fe200078e023e */
[----:B------:R-:W-:Y:S01]  /*1610*/  CS2R R60, SRZ ;  /* 0x00000000003c7805 */ /* 0x000fe2000001ff00 */
[----:B------:R-:W-:-:S02]  /*1620*/  CS2R R62, SRZ ;  /* 0x00000000003e7805 */ /* 0x000fc4000001ff00 */
[----:B------:R-:W-:-:S05]  /*1630*/  IMAD.WIDE R94, R122, R13, c[0x0][0x170] ;  /* 0x00005c007a5e7625 */ /* 0x000fca00078e020d */
[----:B------:R1:W4:Y:S01]  /*1640*/  @!P5 LDG.E.EL.128 R60, [R94.64] ;  /* 0x000000045e3cd981 */ /* 0x000322000c2e1d00 */
[----:B0-----:R-:W-:Y:S01]  /*1650*/  IMAD.U32 R120, R67, 0x10000, RZ ;  /* 0x0001000043787824 */ /* 0x001fe200078e00ff */
[C---:B------:R-:W-:Y:S01]  /*1660*/  PRMT R67, R91.reuse, 0x7632, R67 ;  /* 0x000076325b437816 */ /* 0x040fe20000000043 */
[----:B------:R-:W-:Y:S01]  /*1670*/  IMAD.U32 R91, R91, 0x10000, RZ ;  /* 0x000100005b5b7824 */ /* 0x000fe200078e00ff */
[C---:B------:R-:W-:Y:S01]  /*1680*/  PRMT R77, R92.reuse, 0x7632, R77 ;  /* 0x000076325c4d7816 */ /* 0x040fe2000000004d */
[----:B------:R-:W-:Y:S01]  /*1690*/  IMAD.U32 R92, R92, 0x10000, RZ ;  /* 0x000100005c5c7824 */ /* 0x000fe200078e00ff */
[----:B------:R-:W-:Y:S01]  /*16a0*/  SHF.L.U32 R8, R93, 0x10, RZ ;  /* 0x000000105d087819 */ /* 0x000fe200000006ff */
[----:B------:R-:W-:Y:S01]  /*16b0*/  IMAD.U32 R67, R67, 0x10000, RZ ;  /* 0x0001000043437824 */ /* 0x000fe200078e00ff */
[----:B------:R-:W-:Y:S01]  /*16c0*/  PRMT R93, R55, 0x7632, R93 ;  /* 0x00007632375d7816 */ /* 0x000fe2000000005d */
[----:B------:R-:W-:Y:S01]  /*16d0*/  IMAD.U32 R77, R77, 0x10000, RZ ;  /* 0x000100004d4d7824 */ /* 0x000fe200078e00ff */
[----:B-1----:R-:W-:Y:S01]  /*16e0*/  LOP3.LUT R94, R110, 0x80000000, RZ, 0x3c, !PT ;  /* 0x800000006e5e7812 */ /* 0x002fe200078e3cff */
[----:B------:R-:W-:Y:S01]  /*16f0*/  IMAD.U32 R95, R66, 0x10000, RZ ;  /* 0x00010000425f7824 */ /* 0x000fe200078e00ff */
[----:B------:R-:W-:Y:S01]  /*1700*/  FFMA R92, R92, R109, RZ ;  /* 0x0000006d5c5c7223 */ /* 0x000fe200000000ff */
[----:B------:R-:W-:Y:S01]  /*1710*/  FFMA R102, R77, R102, RZ ;  /* 0x000000664d667223 */ /* 0x000fe200000000ff */
[C---:B------:R-:W-:Y:S01]  /*1720*/  PRMT R77, R52.reuse, 0x7632, R77 ;  /* 0x00007632344d7816 */ /* 0x040fe2000000004d */
[----:B------:R-:W-:Y:S01]  /*1730*/  FFMA R94, R67, R94, RZ ;  /* 0x0000005e435e7223 */ /* 0x000fe200000000ff */
[----:B------:R-:W-:Y:S01]  /*1740*/  PRMT R67, R53, 0x7632, R67 ;  /* 0x0000763235437816 */ /* 0x000fe20000000043 */
[----:B------:R-:W-:Y:S01]  /*1750*/  IMAD.U32 R110, R52, 0x10000, RZ ;  /* 0x00010000346e7824 */ /* 0x000fe200078e00ff */
[----:B------:R-:W-:Y:S01]  /*1760*/  SHF.L.U32 R122, R77, 0x10, RZ ;  /* 0x000000104d7a7819 */ /* 0x000fe200000006ff */
[----:B------:R-:W-:Y:S01]  /*1770*/  IMAD.U32 R98, R98, 0x10000, RZ ;  /* 0x0001000062627824 */ /* 0x000fe200078e00ff */
[----:B------:R-:W-:Y:S01]  /*1780*/  FSEL R66, R94, RZ, P4 ;  /* 0x000000ff5e427208 */ /* 0x000fe20002000000 */
[----:B------:R-:W-:Y:S01]  /*1790*/  IMAD.U32 R67, R67, 0x10000, RZ ;  /* 0x0001000043437824 */ /* 0x000fe200078e00ff */
[----:B------:R-:W-:Y:S01]  /*17a0*/  LOP3.LUT R94, R105, 0x80000000, RZ, 0x3c, !PT ;  /* 0x80000000695e7812 */ /* 0x000fe200078e3cff */
[----:B------:R-:W-:Y:S01]  /*17b0*/  IMAD.U32 R68, R68, 0x10000, RZ ;  /* 0x0001000044447824 */ /* 0x000fe200078e00ff */
[----:B------:R-:W-:Y:S01]  /*17c0*/  FSEL R77, R102, RZ, P4 ;  /* 0x000000ff664d7208 */ /* 0x000fe20002000000 */
[----:B------:R-:W-:Y:S01]  /*17d0*/  FFMA R66, R67, R95, R66 ;  /* 0x0000005f43427223 */ /* 0x000fe20000000042 */
[C---:B------:R-:W-:Y:S01]  /*17e0*/  IMAD.U32 R102, R54.reuse, 0x10000, RZ ;  /* 0x0001000036667824 */ /* 0x040fe200078e00ff */
        /* <DEDUP_REMOVED lines=9> */
[----:B------:R-:W-:Y:S01]  /*1880*/  PRMT R71, R49, 0x7632, R71 ;  /* 0x0000763231477816 */ /* 0x000fe20000000047 */
[----:B------:R-:W-:Y:S01]  /*1890*/  FFMA R52, R95, R11, R52 ;  /* 0x0000000b5f347223 */ /* 0x000fe20000000034 */
[----:B------:R-:W-:Y:S01]  /*18a0*/  SHF.L.U32 R114, R114, 0x10, RZ ;  /* 0x0000001072727819 */ /* 0x000fe200000006ff */
[----:B------:R-:W-:Y:S01]  /*18b0*/  FFMA R8, R8, R67, RZ ;  /* 0x0000004308087223 */ /* 0x000fe200000000ff */
[----:B------:R-:W-:Y:S01]  /*18c0*/  FSEL R53, R92, RZ, P4 ;  /* 0x000000ff5c357208 */ /* 0x000fe20002000000 */
[C---:B------:R-:W-:Y:S01]  /*18d0*/  IMAD.U32 R92, R48.reuse, 0x10000, RZ ;  /* 0x00010000305c7824 */ /* 0x040fe200078e00ff */
[----:B------:R-:W-:Y:S01]  /*18e0*/  PRMT R95, R48, 0x7632, R95 ;  /* 0x00007632305f7816 */ /* 0x000fe2000000005f */
[----:B------:R-:W-:Y:S01]  /*18f0*/  IMAD.U32 R100, R100, 0x10000, RZ ;  /* 0x0001000064647824 */ /* 0x000fe200078e00ff */
[----:B------:R-:W-:Y:S01]  /*1900*/  FSEL R49, R8, RZ, P4 ;  /* 0x000000ff08317208 */ /* 0x000fe20002000000 */
[----:B------:R-:W-:Y:S01]  /*1910*/  IMAD.U32 R91, R91, 0x10000, RZ ;  /* 0x000100005b5b7824 */ /* 0x000fe200078e00ff */
[----:B------:R-:W-:Y:S01]  /*1920*/  PRMT R8, R93, 0x7632, R8 ;  /* 0x000076325d087816 */ /* 0x000fe20000000008 */
[----:B------:R-:W-:Y:S01]  /*1930*/  IMAD.U32 R18, R18, 0x10000, RZ ;  /* 0x0001000012127824 */ /* 0x000fe200078e00ff */
[----:B------:R-:W-:Y:S01]  /*1940*/  PRMT R11, R97, 0x7632, R11 ;  /* 0x00007632610b7816 */ /* 0x000fe2000000000b */
[----:B------:R-:W-:Y:S01]  /*1950*/  FFMA R49, R102, R68, R49 ;  /* 0x0000004466317223 */ /* 0x000fe20000000031 */
[C---:B------:R-:W-:Y:S01]  /*1960*/  PRMT R48, R96.reuse, 0x7632, R48 ;  /* 0x0000763260307816 */ /* 0x040fe20000000030 */
[----:B------:R-:W-:Y:S01]  /*1970*/  IMAD.U32 R96, R96, 0x10000, RZ ;  /* 0x0001000060607824 */ /* 0x000fe200078e00ff */
[----:B------:R-:W-:Y:S01]  /*1980*/  LOP3.LUT R105, R98, 0x80000000, RZ, 0x3c, !PT ;  /* 0x8000000062697812 */ /* 0x000fe200078e3cff */
[----:B------:R-:W-:Y:S01]  /*1990*/  IMAD.U32 R8, R8, 0x10000, RZ ;  /* 0x0001000008087824 */ /* 0x000fe200078e00ff */
[----:B------:R-:W-:Y:S01]  /*19a0*/  LOP3.LUT R109, R114, 0x80000000, RZ, 0x3c, !PT ;  /* 0x80000000726d7812 */ /* 0x000fe200078e3cff */
[----:B------:R-:W-:Y:S01]  /*19b0*/  IMAD.U32 R48, R48, 0x10000, RZ ;  /* 0x0001000030307824 */ /* 0x000fe200078e00ff */
[----:B------:R-:W-:Y:S01]  /*19c0*/  LOP3.LUT R68, R115, 0x80000000, RZ, 0x3c, !PT ;  /* 0x8000000073447812 */ /* 0x000fe200078e3cff */
[----:B------:R-:W-:Y:S01]  /*19d0*/  FFMA R8, R8, R105, RZ ;  /* 0x0000006908087223 */ /* 0x000fe200000000ff */
[----:B------:R-:W-:Y:S01]  /*19e0*/  SHF.L.U32 R11, R11, 0x10, RZ ;  /* 0x000000100b0b7819 */ /* 0x000fe200000006ff */
[----:B------:R-:W-:Y:S01]  /*19f0*/  FFMA R96, R96, R109, RZ ;  /* 0x0000006d60607223 */ /* 0x000fe200000000ff */
[----:B------:R-:W-:Y:S01]  /*1a00*/  LOP3.LUT R115, R100, 0x80000000, RZ, 0x3c, !PT ;  /* 0x8000000064737812 */ /* 0x000fe200078e3cff */
[----:B------:R-:W-:Y:S01]  /*1a10*/  IMAD.U32 R105, R64, 0x10000, RZ ;  /* 0x0001000040697824 */ /* 0x000fe200078e00ff */
[----:B------:R-:W-:Y:S01]  /*1a20*/  FSEL R8, R8, RZ, P4 ;  /* 0x000000ff08087208 */ /* 0x000fe20002000000 */
[----:B------:R-:W-:Y:S01]  /*1a30*/  FFMA R11, R11, R68, RZ ;  /* 0x000000440b0b7223 */ /* 0x000fe200000000ff */
[----:B------:R-:W-:Y:S01]  /*1a40*/  SHF.L.U32 R68, R19, 0x10, RZ ;  /* 0x0000001013447819 */ /* 0x000fe200000006ff */
[----:B------:R-:W-:Y:S01]  /*1a50*/  FFMA R48, R48, R115, RZ ;  /* 0x0000007330307223 */ /* 0x000fe200000000ff */
[----:B------:R-:W-:Y:S01]  /*1a60*/  FSEL R19, R96, RZ, P4 ;  /* 0x000000ff60137208 */ /* 0x000fe20002000000 */
[----:B------:R-:W-:Y:S01]  /*1a70*/  IMAD.U32 R64, R20, 0x10000, RZ ;  /* 0x0001000014407824 */ /* 0x000fe200078e00ff */
[----:B------:R-:W-:Y:S01]  /*1a80*/  SHF.L.U32 R107, R107, 0x10, RZ ;  /* 0x000000106b6b7819 */ /* 0x000fe200000006ff */
[----:B------:R-:W-:Y:S01]  /*1a90*/  IMAD.U32 R109, R72, 0x10000, RZ ;  /* 0x00010000486d7824 */ /* 0x000fe200078e00ff */
[----:B------:R-:W-:Y:S01]  /*1aa0*/  FSEL R20, R48, RZ, P4 ;  /* 0x000000ff30147208 */ /* 0x000fe20002000000 */
[--C-:B------:R-:W-:Y:S01]  /*1ab0*/  FFMA R48, R91, R105, R8.reuse ;  /* 0x000000695b307223 */ /* 0x100fe20000000008 */
[----:B------:R-:W-:Y:S01]  /*1ac0*/  FFMA R19, R92, R68, R19 ;  /* 0x000000445c137223 */ /* 0x000fe20000000013 */
[C---:B------:R-:W-:Y:S01]  /*1ad0*/  PRMT R8, R99.reuse, 0x7632, R8 ;  /* 0x0000763263087816 */ /* 0x040fe20000000008 */
[----:B------:R-:W-:Y:S01]  /*1ae0*/  IMAD.U32 R99, R99, 0x10000, RZ ;  /* 0x0001000063637824 */ /* 0x000fe200078e00ff */
[----:B------:R-:W-:Y:S01]  /*1af0*/  LOP3.LUT R68, R107, 0x80000000, RZ, 0x3c, !PT ;  /* 0x800000006b447812 */ /* 0x000fe200078e3cff */
[----:B------:R-:W-:Y:S01]  /*1b00*/  IMAD.U32 R72, R93, 0x10000, RZ ;  /* 0x000100005d487824 */ /* 0x000fe200078e00ff */
[----:B------:R-:W-:Y:S01]  /*1b10*/  FSEL R11, R11, RZ, P4 ;  /* 0x000000ff0b0b7208 */ /* 0x000fe20002000000 */
[----:B------:R-:W-:Y:S01]  /*1b20*/  IMAD.U32 R112, R112, 0x10000, RZ ;  /* 0x0001000070707824 */ /* 0x000fe200078e00ff */
[----:B------:R-:W-:Y:S01]  /*1b30*/  SHF.L.U32 R67, R50, 0x10, RZ ;  /* 0x0000001032437819 */ /* 0x000fe200000006ff */
[----:B------:R-:W-:Y:S01]  /*1b40*/  FFMA R99, R99, R68, RZ ;  /* 0x0000004463637223 */ /* 0x000fe200000000ff */
[----:B------:R-:W-:Y:S01]  /*1b50*/  IMAD.U32 R106, R106, 0x10000, RZ ;  /* 0x000100006a6a7824 */ /* 0x000fe200078e00ff */
[----:B------:R-:W0:Y:S01]  /*1b60*/  LDS.U16 R68, [R22+0x2] ;  /* 0x0000020016447984 */ /* 0x000e220000000400 */
[----:B------:R-:W-:Y:S01]  /*1b70*/  FFMA R18, R72, R18, R11 ;  /* 0x0000001248127223 */ /* 0x000fe2000000000b */
[----:B------:R-:W-:Y:S01]  /*1b80*/  LOP3.LUT R112, R112, 0x80000000, RZ, 0x3c, !PT ;  /* 0x8000000070707812 */ /* 0x000fe200078e3cff */
[----:B------:R-:W-:Y:S01]  /*1b90*/  IMAD.U32 R97, R97, 0x10000, RZ ;  /* 0x0001000061617824 */ /* 0x000fe200078e00ff */
[----:B------:R-:W1:Y:S01]  /*1ba0*/  LDS.U16 R72, [R22+0x6] ;  /* 0x0000060016487984 */ /* 0x000e620000000400 */
[----:B------:R-:W-:Y:S01]  /*1bb0*/  LOP3.LUT R92, R106, 0x80000000, RZ, 0x3c, !PT ;  /* 0x800000006a5c7812 */ /* 0x000fe200078e3cff */
[----:B------:R-:W-:Y:S01]  /*1bc0*/  IMAD.U32 R11, R101, 0x10000, RZ ;  /* 0x00010000650b7824 */ /* 0x000fe200078e00ff */
[----:B------:R-:W-:Y:S01]  /*1bd0*/  FFMA R97, R97, R112, RZ ;  /* 0x0000007061617223 */ /* 0x000fe200000000ff */
[----:B------:R-:W-:Y:S01]  /*1be0*/  IMAD.U32 R111, R111, 0x10000, RZ ;  /* 0x000100006f6f7824 */ /* 0x000fe200078e00ff */
[----:B------:R-:W-:Y:S01]  /*1bf0*/  SHF.L.U32 R8, R8, 0x10, RZ ;  /* 0x0000001008087819 */ /* 0x000fe200000006ff */
[----:B------:R-:W-:Y:S01]  /*1c00*/  FFMA R92, R11, R92, RZ ;  /* 0x0000005c0b5c7223 */ /* 0x000fe200000000ff */
[----:B------:R-:W-:Y:S01]  /*1c10*/  IMAD.U32 R96, R69, 0x10000, RZ ;  /* 0x0001000045607824 */ /* 0x000fe200078e00ff */
[----:B------:R-:W-:Y:S01]  /*1c20*/  FSEL R97, R97, RZ, P4 ;  /* 0x000000ff61617208 */ /* 0x000fe20002000000 */
[----:B------:R-:W5:Y:S01]  /*1c30*/  LDS.U16 R69, [R22+0x4] ;  /* 0x0000040016457984 */ /* 0x000f620000000400 */
[----:B------:R-:W-:Y:S01]  /*1c40*/  IMAD.U32 R73, R73, 0x10000, RZ ;  /* 0x0001000049497824 */ /* 0x000fe200078e00ff */
[----:B------:R-:W-:Y:S01]  /*1c50*/  FSEL R92, R92, RZ, P4 ;  /* 0x000000ff5c5c7208 */ /* 0x000fe20002000000 */
[----:B------:R-:W-:Y:S01]  /*1c60*/  IMAD.U32 R11, R103, 0x10000, RZ ;  /* 0x00010000670b7824 */ /* 0x000fe200078e00ff */
[----:B------:R-:W-:Y:S01]  /*1c70*/  LOP3.LUT R98, R111, 0x80000000, RZ, 0x3c, !PT ;  /* 0x800000006f627812 */ /* 0x000fe200078e3cff */
[----:B------:R-:W-:Y:S01]  /*1c80*/  FFMA R64, R94, R64, R97 ;  /* 0x000000405e407223 */ /* 0x000fe20000000061 */
[----:B------:R-:W-:Y:S01]  /*1c90*/  FSEL R94, R99, RZ, P4 ;  /* 0x000000ff635e7208 */ /* 0x000fe20002000000 */
[----:B------:R-:W-:Y:S01]  /*1ca0*/  IMAD.U32 R93, R23, 0x10000, RZ ;  /* 0x00010000175d7824 */ /* 0x000fe200078e00ff */
[----:B------:R-:W-:Y:S01]  /*1cb0*/  FFMA R67, R67, R73, R92 ;  /* 0x0000004943437223 */ /* 0x000fe2000000005c */
[----:B------:R-:W-:Y:S01]  /*1cc0*/  IMAD.U32 R100, R71, 0x10000, RZ ;  /* 0x0001000047647824 */ /* 0x000fe200078e00ff */
[----:B------:R-:W-:Y:S01]  /*1cd0*/  FFMA R73, R11, R98, RZ ;  /* 0x000000620b497223 */ /* 0x000fe200000000ff */
[----:B------:R-:W-:Y:S01]  /*1ce0*/  IMAD.U32 R104, R104, 0x10000, RZ ;  /* 0x0001000068687824 */ /* 0x000fe200078e00ff */
[----:B------:R-:W-:Y:S01]  /*1cf0*/  LDS.U16 R71, [R22+0x8] ;  /* 0x0000080016477984 */ /* 0x000fe20000000400 */
[----:B------:R-:W-:Y:S01]  /*1d00*/  FFMA R55, R55, R93, R94 ;  /* 0x0000005d37377223 */ /* 0x000fe2000000005e */
[----:B------:R-:W-:Y:S01]  /*1d10*/  IMAD.U32 R95, R95, 0x10000, RZ ;  /* 0x000100005f5f7824 */ /* 0x000fe200078e00ff */
[----:B------:R-:W-:Y:S01]  /*1d20*/  SHF.L.U32 R93, R9, 0x10, RZ ;  /* 0x00000010095d7819 */ /* 0x000fe200000006ff */
[----:B------:R-:W2:Y:S01]  /*1d30*/  LDS.U16 R11, [R22] ;  /* 0x00000000160b7984 */ /* 0x000ea20000000400 */
[----:B------:R-:W-:Y:S01]  /*1d40*/  LOP3.LUT R91, R104, 0x80000000, RZ, 0x3c, !PT ;  /* 0x80000000685b7812 */ /* 0x000fe200078e3cff */
[----:B------:R-:W-:Y:S01]  /*1d50*/  FFMA R53, R110, R54, R53 ;  /* 0x000000366e357223 */ /* 0x000fe20000000035 */
[----:B------:R-:W-:Y:S01]  /*1d60*/  PRMT R54, R50, 0x7632, R54 ;  /* 0x0000763232367816 */ /* 0x000fe20000000036 */
[----:B------:R-:W-:Y:S01]  /*1d70*/  FFMA R20, R95, R109, R20 ;  /* 0x0000006d5f147223 */ /* 0x000fe20000000014 */
[----:B------:R-:W-:Y:S01]  /*1d80*/  IMAD.U32 R108, R108, 0x10000, RZ ;  /* 0x000100006c6c7824 */ /* 0x000fe200078e00ff */
[----:B------:R-:W-:Y:S01]  /*1d90*/  FFMA R91, R8, R91, RZ ;  /* 0x0000005b085b7223 */ /* 0x000fe200000000ff */
[----:B------:R-:W-:Y:S01]  /*1da0*/  PRMT R103, R103, 0x7632, R103 ;  /* 0x0000763267677816 */ /* 0x000fe20000000067 */
[----:B------:R-:W-:Y:S01]  /*1db0*/  IMAD.U32 R97, R54, 0x10000, RZ ;  /* 0x0001000036617824 */ /* 0x000fe200078e00ff */
[----:B------:R-:W-:Y:S01]  /*1dc0*/  PRMT R50, R51, 0x7632, R50 ;  /* 0x0000763233327816 */ /* 0x000fe20000000032 */
[----:B------:R-:W2:Y:S01]  /*1dd0*/  LDS.U16 R54, [R22+0xa] ;  /* 0x00000a0016367984 */ /* 0x000ea20000000400 */
[----:B0-----:R-:W-:Y:S01]  /*1de0*/  IMAD.U32 R95, R68, 0x10000, RZ ;  /* 0x00010000445f7824 */ /* 0x001fe200078e00ff */
[----:B------:R-:W-:Y:S01]  /*1df0*/  FSEL R23, R91, RZ, P4 ;  /* 0x000000ff5b177208 */ /* 0x000fe20002000000 */
[----:B------:R-:W-:Y:S01]  /*1e00*/  IMAD.U32 R92, R3, 0x10000, RZ ;  /* 0x00010000035c7824 */ /* 0x000fe200078e00ff */
[----:B------:R-:W-:Y:S01]  /*1e10*/  LOP3.LUT R108, R108, 0x80000000, RZ, 0x3c, !PT ;  /* 0x800000006c6c7812 */ /* 0x000fe200078e3cff */
[----:B-1----:R-:W-:Y:S01]  /*1e20*/  IMAD.U32 R94, R72, 0x10000, RZ ;  /* 0x00010000485e7824 */ /* 0x002fe200078e00ff */
[----:B------:R-:W-:Y:S01]  /*1e30*/  SHF.L.U32 R3, R103, 0x10, RZ ;  /* 0x0000001067037819 */ /* 0x000fe200000006ff */
[----:B------:R-:W-:Y:S01]  /*1e40*/  IMAD.U32 R51, R51, 0x10000, RZ ;  /* 0x0001000033337824 */ /* 0x000fe200078e00ff */
[----:B------:R-:W-:Y:S01]  /*1e50*/  FSEL R73, R73, RZ, P4 ;  /* 0x000000ff49497208 */ /* 0x000fe20002000000 */
[----:B------:R-:W-:Y:S01]  /*1e60*/  FFMA R77, R122, R120, R77 ;  /* 0x000000787a4d7223 */ /* 0x000fe2000000004d */
[----:B------:R-:W-:Y:S01]  /*1e70*/  SHF.L.U32 R80, R80, 0x10, RZ ;  /* 0x0000001050507819 */ /* 0x000fe200000006ff */
[----:B------:R-:W-:Y:S01]  /*1e80*/  IMAD.U32 R79, R79, 0x10000, RZ ;  /* 0x000100004f4f7824 */ /* 0x000fe200078e00ff */
[----:B------:R-:W-:Y:S01]  /*1e90*/  SHF.L.U32 R74, R74, 0x10, RZ ;  /* 0x000000104a4a7819 */ /* 0x000fe200000006ff */
[----:B------:R-:W-:Y:S01]  /*1ea0*/  FFMA R51, R92, R51, R73 ;  /* 0x000000335c337223 */ /* 0x000fe20000000049 */
[----:B------:R-:W-:Y:S01]  /*1eb0*/  FSEL R80, R80, RZ, P3 ;  /* 0x000000ff50507208 */ /* 0x000fe20001800000 */
[----:B-----5:R-:W-:Y:S01]  /*1ec0*/  IMAD.U32 R73, R69, 0x10000, RZ ;  /* 0x0001000045497824 */ /* 0x020fe200078e00ff */
[----:B------:R-:W-:Y:S01]  /*1ed0*/  SHF.L.U32 R113, R113, 0x10, RZ ;  /* 0x0000001071717819 */ /* 0x000fe200000006ff */
[----:B------:R-:W-:Y:S01]  /*1ee0*/  LDS.U16 R69, [R22+0xe] ;  /* 0x00000e0016457984 */ /* 0x000fe20000000400 */
[----:B------:R-:W-:Y:S01]  /*1ef0*/  IMAD.U32 R90, R90, 0x10000, RZ ;  /* 0x000100005a5a7824 */ /* 0x000fe200078e00ff */
[----:B------:R-:W-:Y:S01]  /*1f00*/  PRMT R8, R101, 0x7632, R8 ;  /* 0x0000763265087816 */ /* 0x000fe20000000008 */
[----:B------:R-:W-:Y:S01]  /*1f10*/  IMAD.U32 R88, R88, 0x10000, RZ ;  /* 0x0001000058587824 */ /* 0x000fe200078e00ff */
[----:B------:R-:W-:Y:S01]  /*1f20*/  LOP3.LUT R113, R113, 0x80000000, RZ, 0x3c, !PT ;  /* 0x8000000071717812 */ /* 0x000fe200078e3cff */
[----:B------:R-:W-:Y:S01]  /*1f30*/  IMAD.U32 R75, R75, 0x10000, RZ ;  /* 0x000100004b4b7824 */ /* 0x000fe200078e00ff */
[----:B------:R-:W-:Y:S01]  /*1f40*/  SHF.L.U32 R82, R82, 0x10, RZ ;  /* 0x0000001052527819 */ /* 0x000fe200000006ff */
[----:B------:R-:W-:Y:S01]  /*1f50*/  IMAD.U32 R76, R76, 0x10000, RZ ;  /* 0x000100004c4c7824 */ /* 0x000fe200078e00ff */
[----:B------:R-:W-:Y:S01]  /*1f60*/  FFMA R23, R100, R96, R23 ;  /* 0x0000006064177223 */ /* 0x000fe20000000017 */
[----:B------:R-:W-:Y:S01]  /*1f70*/  IMAD.U32 R8, R8, 0x10000, RZ ;  /* 0x0001000008087824 */ /* 0x000fe200078e00ff */
[----:B------:R-:W-:Y:S01]  /*1f80*/  FSEL R82, R82, RZ, P3 ;  /* 0x000000ff52527208 */ /* 0x000fe20001800000 */
[----:B------:R-:W-:Y:S01]  /*1f90*/  IMAD.U32 R83, R83, 0x10000, RZ ;  /* 0x0001000053537824 */ /* 0x000fe200078e00ff */
[----:B------:R-:W-:Y:S01]  /*1fa0*/  SHF.L.U32 R87, R87, 0x10, RZ ;  /* 0x0000001057577819 */ /* 0x000fe200000006ff */
[----:B------:R-:W-:Y:S01]  /*1fb0*/  FFMA R8, R8, R113, RZ ;  /* 0x0000007108087223 */ /* 0x000fe200000000ff */
[----:B------:R-:W-:-:S02]  /*1fc0*/  IMAD.U32 R81, R81, 0x10000, RZ ;  /* 0x0001000051517824 */ /* 0x000fc400078e00ff */
[----:B------:R-:W-:Y:S01]  /*1fd0*/  FSEL R83, R83, RZ, P3 ;  /* 0x000000ff53537208 */ /* 0x000fe20001800000 */
[----:B------:R-:W-:Y:S01]  /*1fe0*/  IMAD.U32 R84, R84, 0x10000, RZ ;  /* 0x0001000054547824 */ /* 0x000fe200078e00ff */
[----:B------:R-:W-:Y:S01]  /*1ff0*/  FSEL R8, R8, RZ, P4 ;  /* 0x000000ff08087208 */ /* 0x000fe20002000000 */
[----:B------:R-:W-:Y:S01]  /*2000*/  IMAD.U32 R86, R86, 0x10000, RZ ;  /* 0x0001000056567824 */ /* 0x000fe200078e00ff */
[----:B------:R-:W-:Y:S01]  /*2010*/  FSEL R81, R81, RZ, P3 ;  /* 0x000000ff51517208 */ /* 0x000fe20001800000 */
[----:B------:R-:W-:Y:S01]  /*2020*/  IMAD.U32 R89, R89, 0x10000, RZ ;  /* 0x0001000059597824 */ /* 0x000fe200078e00ff */
[----:B------:R-:W-:Y:S01]  /*2030*/  FSEL R84, R84, RZ, P3 ;  /* 0x000000ff54547208 */ /* 0x000fe20001800000 */
[----:B------:R-:W-:Y:S01]  /*2040*/  FFMA R8, R97, R93, R8 ;  /* 0x0000005d61087223 */ /* 0x000fe20000000008 */
[----:B------:R-:W-:Y:S02]  /*2050*/  IMAD.U32 R85, R85, 0x10000, RZ ;  /* 0x0001000055557824 */ /* 0x000fe400078e00ff */
[----:B------:R-:W-:Y:S01]  /*2060*/  IMAD.U32 R78, R78, 0x10000, RZ ;  /* 0x000100004e4e7824 */ /* 0x000fe200078e00ff */
[----:B------:R-:W-:-:S02]  /*2070*/  FSEL R89, R89, RZ, P3 ;  /* 0x000000ff59597208 */ /* 0x000fc40001800000 */
[----:B------:R-:W-:Y:S02]  /*2080*/  FSEL R85, R85, RZ, P3 ;  /* 0x000000ff55557208 */ /* 0x000fe40001800000 */
[----:B------:R-:W-:Y:S02]  /*2090*/  FSEL R78, R78, RZ, P3 ;  /* 0x000000ff4e4e7208 */ /* 0x000fe40001800000 */
[----:B--2---:R-:W-:Y:S02]  /*20a0*/  SEL R56, R56, RZ, !P5 ;  /* 0x000000ff38387207 */ /* 0x004fe40006800000 */
[----:B------:R-:W-:Y:S02]  /*20b0*/  SEL R57, R57, RZ, !P5 ;  /* 0x000000ff39397207 */ /* 0x000fe40006800000 */
[----:B------:R-:W-:Y:S02]  /*20c0*/  PRMT R9, R56, 0x7632, R9 ;  /* 0x0000763238097816 */ /* 0x000fe40000000009 */
[----:B------:R-:W-:-:S02]  /*20d0*/  PRMT R91, R57, 0x7632, R91 ;  /* 0x00007632395b7816 */ /* 0x000fc4000000005b */
[----:B------:R-:W-:Y:S01]  /*20e0*/  SEL R59, R59, RZ, !P5 ;  /* 0x000000ff3b3b7207 */ /* 0x000fe20006800000 */
[----:B------:R-:W-:Y:S01]  /*20f0*/  IMAD.U32 R68, R9, 0x10000, RZ ;  /* 0x0001000009447824 */ /* 0x000fe200078e00ff */
[----:B------:R-:W-:Y:S01]  /*2100*/  SHF.L.U32 R91, R91, 0x10, RZ ;  /* 0x000000105b5b7819 */ /* 0x000fe200000006ff */
[----:B------:R-:W-:Y:S01]  /*2110*/  FFMA R9, R3, R108, RZ ;  /* 0x0000006c03097223 */ /* 0x000fe200000000ff */
[----:B------:R-:W-:Y:S01]  /*2120*/  IMAD.U32 R3, R70, 0x10000, RZ ;  /* 0x0001000046037824 */ /* 0x000fe200078e00ff */
[----:B------:R-:W-:Y:S01]  /*2130*/  FMUL R72, R68, R95 ;  /* 0x0000005f44487220 */ /* 0x000fe20000400000 */
[----:B------:R-:W-:Y:S01]  /*2140*/  IMAD.U32 R70, R50, 0x10000, RZ ;  /* 0x0001000032467824 */ /* 0x000fe200078e00ff */
[----:B------:R-:W0:Y:S01]  /*2150*/  LDS.U16 R68, [R22+0xc] ;  /* 0x00000c0016447984 */ /* 0x000e220000000400 */
[----:B------:R-:W-:Y:S01]  /*2160*/  FMUL R91, R91, R94 ;  /* 0x0000005e5b5b7220 */ /* 0x000fe20000400000 */
[----:B------:R-:W-:Y:S02]  /*2170*/  FSEL R50, R9, RZ, P4 ;  /* 0x000000ff09327208 */ /* 0x000fe40002000000 */
[----:B------:R-:W-:-:S02]  /*2180*/  FSEL R72, R72, RZ, !P5 ;  /* 0x000000ff48487208 */ /* 0x000fc40006800000 */
[----:B------:R-:W-:Y:S01]  /*2190*/  FSEL R91, R91, RZ, !P5 ;  /* 0x000000ff5b5b7208 */ /* 0x000fe20006800000 */
[----:B------:R-:W-:Y:S01]  /*21a0*/  FFMA R3, R3, R70, R50 ;  /* 0x0000004603037223 */ /* 0x000fe20000000032 */
[----:B------:R-:W-:Y:S01]  /*21b0*/  SEL R9, R58, RZ, !P5 ;  /* 0x000000ff3a097207 */ /* 0x000fe20006800000 */
[----:B------:R-:W-:Y:S01]  /*21c0*/  IMAD.U32 R58, R57, 0x10000, RZ ;  /* 0x00010000393a7824 */ /* 0x000fe200078e00ff */
[----:B------:R-:W1:Y:S01]  /*21d0*/  LDS.U16 R70, [R22+0x1010] ;  /* 0x0010100016467984 */ /* 0x000e620000000400 */
[----:B------:R-:W-:Y:S01]  /*21e0*/  FADD R91, R66, R91 ;  /* 0x0000005b425b7221 */ /* 0x000fe20000000000 */
[----:B------:R-:W-:Y:S01]  /*21f0*/  FADD R77, R77, R72 ;  /* 0x000000484d4d7221 */ /* 0x000fe20000000000 */
[----:B------:R-:W-:Y:S01]  /*2200*/  IMAD.U32 R72, R11, 0x10000, RZ ;  /* 0x000100000b487824 */ /* 0x000fe200078e00ff */
[----:B------:R-:W-:Y:S01]  /*2210*/  SHF.L.U32 R11, R56, 0x10, RZ ;  /* 0x00000010380b7819 */ /* 0x000fe200000006ff */
[----:B------:R-:W-:Y:S01]  /*2220*/  FADD R66, R80, R91 ;  /* 0x0000005b50427221 */ /* 0x000fe20000000000 */
[----:B------:R-:W-:Y:S01]  /*2230*/  IMAD.U32 R80, R71, 0x10000, RZ ;  /* 0x0001000047507824 */ /* 0x000fe200078e00ff */
[----:B------:R-:W-:Y:S01]  /*2240*/  FMUL R73, R58, R73 ;  /* 0x000000493a497220 */ /* 0x000fe20000400000 */
[----:B------:R-:W-:Y:S01]  /*2250*/  IMAD.U32 R71, R9, 0x10000, RZ ;  /* 0x0001000009477824 */ /* 0x000fe200078e00ff */
[----:B------:R-:W-:Y:S01]  /*2260*/  FMUL R72, R11, R72 ;  /* 0x000000480b487220 */ /* 0x000fe20000400000 */
[----:B------:R-:W2:Y:S01]  /*2270*/  LDS.U16 R58, [R22+0x1012] ;  /* 0x00101200163a7984 */ /* 0x000ea20000000400 */
[----:B------:R-:W-:Y:S01]  /*2280*/  FSEL R50, R79, RZ, P3 ;  /* 0x000000ff4f327208 */ /* 0x000fe20001800000 */
[----:B------:R-:W-:Y:S01]  /*2290*/  FMUL R71, R71, R80 ;  /* 0x0000005047477220 */ /* 0x000fe20000400000 */
[----:B----4-:R-:W-:Y:S01]  /*22a0*/  SEL R11, R62, RZ, !P5 ;  /* 0x000000ff3e0b7207 */ /* 0x010fe20006800000 */
[----:B------:R-:W-:Y:S01]  /*22b0*/  IMAD.U32 R79, R54, 0x10000, RZ ;  /* 0x00010000364f7824 */ /* 0x000fe200078e00ff */
[----:B------:R-:W-:Y:S01]  /*22c0*/  FSEL R73, R73, RZ, !P5 ;  /* 0x000000ff49497208 */ /* 0x000fe20006800000 */
[----:B------:R-:W-:Y:S01]  /*22d0*/  FADD R50, R50, R77 ;  /* 0x0000004d32327221 */ /* 0x000fe20000000000 */
[----:B------:R-:W-:-:S02]  /*22e0*/  FSEL R62, R71, RZ, !P5 ;  /* 0x000000ff473e7208 */ /* 0x000fc40006800000 */
[----:B------:R-:W-:Y:S01]  /*22f0*/  FSEL R72, R72, RZ, !P5 ;  /* 0x000000ff48487208 */ /* 0x000fe20006800000 */
[----:B------:R-:W-:Y:S01]  /*2300*/  FADD R73, R52, R73 ;  /* 0x0000004934497221 */ /* 0x000fe20000000000 */
[----:B------:R-:W-:Y:S01]  /*2310*/  PRMT R54, R9, 0x7632, R54 ;  /* 0x0000763209367816 */ /* 0x000fe20000000036 */
[----:B------:R-:W-:Y:S01]  /*2320*/  FADD R77, R49, R62 ;  /* 0x0000003e314d7221 */ /* 0x000fe20000000000 */
[----:B------:R-:W4:Y:S01]  /*2330*/  LDS.U16 R52, [R22+0x1014] ;  /* 0x0010140016347984 */ /* 0x000f220000000400 */
[----:B------:R-:W-:Y:S01]  /*2340*/  IMAD.U32 R49, R59, 0x10000, RZ ;  /* 0x000100003b317824 */ /* 0x000fe200078e00ff */
[----:B------:R-:W-:Y:S01]  /*2350*/  SHF.L.U32 R54, R54, 0x10, RZ ;  /* 0x0000001036367819 */ /* 0x000fe200000006ff */
[----:B------:R-:W-:Y:S01]  /*2360*/  FADD R72, R53, R72 ;  /* 0x0000004835487221 */ /* 0x000fe20000000000 */
[----:B------:R-:W-:Y:S02]  /*2370*/  FSEL R62, R74, RZ, P3 ;  /* 0x000000ff4a3e7208 */ /* 0x000fe40001800000 */
[----:B------:R-:W-:Y:S01]  /*2380*/  SEL R60, R60, RZ, !P5 ;  /* 0x000000ff3c3c7207 */ /* 0x000fe20006800000 */
[----:B0-----:R-:W-:Y:S01]  /*2390*/  IMAD.U32 R68, R68, 0x10000, RZ ;  /* 0x0001000044447824 */ /* 0x001fe200078e00ff */
[----:B------:R-:W-:Y:S01]  /*23a0*/  FMUL R54, R54, R79 ;  /* 0x0000004f36367220 */ /* 0x000fe20000400000 */
[----:B------:R-:W-:Y:S01]  /*23b0*/  FADD R62, R62, R73 ;  /* 0x000000493e3e7221 */ /* 0x000fe20000000000 */
[----:B------:R-:W-:Y:S01]  /*23c0*/  SEL R61, R61, RZ, !P5 ;  /* 0x000000ff3d3d7207 */ /* 0x000fe20006800000 */
[----:B------:R-:W-:Y:S01]  /*23d0*/  FMUL R53, R49, R68 ;  /* 0x0000004431357220 */ /* 0x000fe20000400000 */
[----:B------:R-:W-:-:S02]  /*23e0*/  FSEL R68, R90, RZ, P3 ;  /* 0x000000ff5a447208 */ /* 0x000fc40001800000 */
[----:B------:R-:W-:Y:S02]  /*23f0*/  FSEL R71, R54, RZ, !P5 ;  /* 0x000000ff36477208 */ /* 0x000fe40006800000 */
[----:B------:R-:W-:Y:S01]  /*2400*/  FSEL R53, R53, RZ, !P5 ;  /* 0x000000ff35357208 */ /* 0x000fe20006800000 */
[----:B------:R-:W0:Y:S01]  /*2410*/  LDS.U16 R54, [R22+0x1016] ;  /* 0x0010160016367984 */ /* 0x000e220000000400 */
[----:B------:R-:W-:Y:S01]  /*2420*/  FADD R68, R68, R77 ;  /* 0x0000004d44447221 */ /* 0x000fe20000000000 */
[----:B------:R-:W-:Y:S01]  /*2430*/  FADD R77, R48, R71 ;  /* 0x00000047304d7221 */ /* 0x000fe20000000000 */
[----:B------:R-:W-:Y:S01]  /*2440*/  PRMT R48, R59, 0x7632, R48 ;  /* 0x000076323b307816 */ /* 0x000fe20000000030 */
[----:B------:R-:W-:Y:S01]  /*2450*/  FADD R79, R64, R53 ;  /* 0x00000035404f7221 */ /* 0x000fe20000000000 */
[----:B------:R-:W-:Y:S01]  /*2460*/  IMAD.U32 R71, R69, 0x10000, RZ ;  /* 0x0001000045477824 */ /* 0x000fe200078e00ff */
[----:B------:R-:W5:Y:S01]  /*2470*/  LDS.U16 R53, [R22+0x1018] ;  /* 0x0010180016357984 */ /* 0x000f620000000400 */
[----:B------:R-:W-:Y:S01]  /*2480*/  FSEL R49, R88, RZ, P3 ;  /* 0x000000ff58317208 */ /* 0x000fe20001800000 */
[----:B-1----:R-:W-:Y:S01]  /*2490*/  IMAD.U32 R73, R70, 0x10000, RZ ;  /* 0x0001000046497824 */ /* 0x002fe200078e00ff */
[----:B------:R-:W-:Y:S01]  /*24a0*/  SHF.L.U32 R48, R48, 0x10, RZ ;  /* 0x0000001030307819 */ /* 0x000fe200000006ff */
[----:B------:R-:W1:Y:S01]  /*24b0*/  LDS.U16 R69, [R22+0x101a] ;  /* 0x00101a0016457984 */ /* 0x000e620000000400 */
[----:B------:R-:W-:Y:S01]  /*24c0*/  IMAD.U32 R64, R60, 0x10000, RZ ;  /* 0x000100003c407824 */ /* 0x000fe200078e00ff */
[----:B------:R-:W-:Y:S01]  /*24d0*/  FADD R49, R49, R72 ;  /* 0x0000004831317221 */ /* 0x000fe20000000000 */
[----:B--2---:R-:W-:Y:S01]  /*24e0*/  SHF.L.U32 R74, R58, 0x10, RZ ;  /* 0x000000103a4a7819 */ /* 0x004fe200000006ff */
[----:B------:R-:W2:Y:S01]  /*24f0*/  LDS.U16 R70, [R22+0x101c] ;  /* 0x00101c0016467984 */ /* 0x000ea20000000400 */
[----:B------:R-:W-:Y:S01]  /*2500*/  FMUL R72, R48, R71 ;  /* 0x0000004730487220 */ /* 0x000fe20000400000 */
[----:B------:R-:W-:Y:S01]  /*2510*/  FMUL R73, R64, R73 ;  /* 0x0000004940497220 */ /* 0x000fe20000400000 */
[----:B------:R-:W-:Y:S01]  /*2520*/  FSEL R64, R75, RZ, P3 ;  /* 0x000000ff4b407208 */ /* 0x000fe20001800000 */
[----:B------:R-:W2:Y:S01]  /*2530*/  LDS.U16 R22, [R22+0x101e] ;  /* 0x00101e0016167984 */ /* 0x000ea20000000400 */
[----:B------:R-:W-:-:S02]  /*2540*/  SEL R63, R63, RZ, !P5 ;  /* 0x000000ff3f3f7207 */ /* 0x000fc40006800000 */
[----:B------:R-:W-:Y:S01]  /*2550*/  FSEL R75, R72, RZ, !P5 ;  /* 0x000000ff484b7208 */ /* 0x000fe20006800000 */
[----:B------:R-:W-:Y:S06]  /*2560*/  BAR.SYNC 0x0 ;  /* 0x0000000000007b1d */ /* 0x000fec0000000000 */
[----:B------:R-:W-:Y:S01]  /*2570*/  FSEL R58, R73, RZ, !P5 ;  /* 0x000000ff493a7208 */ /* 0x000fe20006800000 */
[----:B------:R-:W-:Y:S01]  /*2580*/  FADD R75, R18, R75 ;  /* 0x0000004b124b7221 */ /* 0x000fe20000000000 */
[----:B------:R-:W-:Y:S01]  /*2590*/  IMAD.U32 R18, R61, 0x10000, RZ ;  /* 0x000100003d127824 */ /* 0x000fe200078e00ff */
[----:B------:R-:W-:Y:S01]  /*25a0*/  PRMT R71, R60, 0x7632, R71 ;  /* 0x000076323c477816 */ /* 0x000fe20000000047 */
[----:B------:R-:W-:Y:S01]  /*25b0*/  STS.U16 [R65], R56 ;  /* 0x0000003841007388 */ /* 0x000fe20000000400 */
[----:B------:R-:W-:Y:S01]  /*25c0*/  FADD R72, R19, R58 ;  /* 0x0000003a13487221 */ /* 0x000fe20000000000 */
[----:B----4-:R-:W-:Y:S01]  /*25d0*/  IMAD.U32 R19, R52, 0x10000, RZ ;  /* 0x0001000034137824 */ /* 0x010fe200078e00ff */
[----:B------:R-:W-:Y:S01]  /*25e0*/  FSEL R48, R86, RZ, P3 ;  /* 0x000000ff56307208 */ /* 0x000fe20001800000 */
[----:B------:R-:W-:Y:S01]  /*25f0*/  IMAD.U32 R71, R71, 0x10000, RZ ;  /* 0x0001000047477824 */ /* 0x000fe200078e00ff */
[----:B------:R4:W-:Y:S01]  /*2600*/  STS.U16 [R12+0x90], R9 ;  /* 0x000090090c007388 */ /* 0x0009e20000000400 */
[----:B------:R-:W-:Y:S01]  /*2610*/  FMUL R52, R18, R19 ;  /* 0x0000001312347220 */ /* 0x000fe20000400000 */
[----:B------:R-:W-:Y:S01]  /*2620*/  FSEL R19, R76, RZ, P3 ;  /* 0x000000ff4c137208 */ /* 0x000fe20001800000 */
[----:B------:R-:W-:Y:S01]  /*2630*/  FMUL R71, R71, R74 ;  /* 0x0000004a47477220 */ /* 0x000fe20000400000 */
[----:B------:R-:W-:Y:S01]  /*2640*/  STS.U16 [R12+0x30], R57 ;  /* 0x000030390c007388 */ /* 0x000fe20000000400 */
[----:B------:R-:W-:Y:S01]  /*2650*/  FSEL R18, R87, RZ, P3 ;  /* 0x000000ff57127208 */ /* 0x000fe20001800000 */
[----:B------:R-:W-:Y:S01]  /*2660*/  FADD R48, R48, R77 ;  /* 0x0000004d30307221 */ /* 0x000fe20000000000 */
[----:B------:R-:W-:Y:S01]  /*2670*/  FSEL R58, R52, RZ, !P5 ;  /* 0x000000ff343a7208 */ /* 0x000fe20006800000 */
[----:B------:R-:W-:Y:S01]  /*2680*/  FADD R19, R19, R72 ;  /* 0x0000004813137221 */ /* 0x000fe20000000000 */
[----:B------:R-:W-:Y:S01]  /*2690*/  PRMT R52, R61, 0x7632, R52 ;  /* 0x000076323d347816 */ /* 0x000fe20000000034 */
[----:B------:R-:W-:Y:S01]  /*26a0*/  STS.U16 [R12+0xf0], R59 ;  /* 0x0000f03b0c007388 */ /* 0x000fe20000000400 */
[----:B------:R-:W-:Y:S01]  /*26b0*/  FSEL R71, R71, RZ, !P5 ;  /* 0x000000ff47477208 */ /* 0x000fe20006800000 */
[----:B------:R-:W-:Y:S01]  /*26c0*/  FADD R72, R55, R58 ;  /* 0x0000003a37487221 */ /* 0x000fe20000000000 */
[----:B0-----:R-:W-:Y:S01]  /*26d0*/  IMAD.U32 R55, R54, 0x10000, RZ ;  /* 0x0001000036377824 */ /* 0x001fe200078e00ff */
[----:B------:R-:W-:Y:S01]  /*26e0*/  PRMT R54, R11, 0x7632, R54 ;  /* 0x000076320b367816 */ /* 0x000fe20000000036 */
[----:B-----5:R-:W-:Y:S01]  /*26f0*/  IMAD.U32 R58, R53, 0x10000, RZ ;  /* 0x00010000353a7824 */ /* 0x020fe200078e00ff */
[----:B------:R-:W-:Y:S01]  /*2700*/  SHF.L.U32 R52, R52, 0x10, RZ ;  /* 0x0000001034347819 */ /* 0x000fe200000006ff */
[----:B------:R-:W-:Y:S01]  /*2710*/  IMAD.U32 R53, R11, 0x10000, RZ ;  /* 0x000100000b357824 */ /* 0x000fe200078e00ff */
[----:B------:R-:W-:Y:S01]  /*2720*/  SHF.L.U32 R54, R54, 0x10, RZ ;  /* 0x0000001036367819 */ /* 0x000fe200000006ff */
[----:B-1----:R-:W-:Y:S01]  /*2730*/  IMAD.U32 R69, R69, 0x10000, RZ ;  /* 0x0001000045457824 */ /* 0x002fe200078e00ff */
[----:B------:R-:W-:Y:S01]  /*2740*/  FADD R20, R20, R71 ;  /* 0x0000004714147221 */ /* 0x000fe20000000000 */
[----:B------:R-:W-:Y:S01]  /*2750*/  FMUL R53, R53, R58 ;  /* 0x0000003a35357220 */ /* 0x000fe20000400000 */
[----:B--2---:R-:W-:Y:S01]  /*2760*/  IMAD.U32 R70, R70, 0x10000, RZ ;  /* 0x0001000046467824 */ /* 0x004fe200078e00ff */
[----:B------:R-:W-:Y:S01]  /*2770*/  FMUL R54, R54, R69 ;  /* 0x0000004536367220 */ /* 0x000fe20000400000 */
[----:B------:R-:W-:Y:S01]  /*2780*/  FMUL R52, R52, R55 ;  /* 0x0000003734347220 */ /* 0x000fe20000400000 */
[----:B------:R-:W-:Y:S01]  /*2790*/  SHF.L.U32 R22, R22, 0x10, RZ ;  /* 0x0000001016167819 */ /* 0x000fe200000006ff */
[----:B------:R-:W-:Y:S01]  /*27a0*/  FADD R64, R64, R79 ;  /* 0x0000004f40407221 */ /* 0x000fe20000000000 */
[----:B------:R-:W-:Y:S01]  /*27b0*/  FSEL R58, R53, RZ, !P5 ;  /* 0x000000ff353a7208 */ /* 0x000fe20006800000 */
[----:B------:R-:W-:Y:S01]  /*27c0*/  IMAD.U32 R53, R63, 0x10000, RZ ;  /* 0x000100003f357824 */ /* 0x000fe200078e00ff */
[----:B------:R-:W-:Y:S01]  /*27d0*/  FSEL R55, R54, RZ, !P5 ;  /* 0x000000ff36377208 */ /* 0x000fe20006800000 */
[----:B------:R-:W-:Y:S01]  /*27e0*/  FADD R18, R18, R75 ;  /* 0x0000004b12127221 */ /* 0x000fe20000000000 */
[----:B------:R-:W-:Y:S01]  /*27f0*/  FSEL R52, R52, RZ, !P5 ;  /* 0x000000ff34347208 */ /* 0x000fe20006800000 */
[----:B------:R-:W-:Y:S01]  /*2800*/  FMUL R53, R70, R53 ;  /* 0x0000003546357220 */ /* 0x000fe20000400000 */
[----:B------:R-:W-:Y:S01]  /*2810*/  FADD R58, R67, R58 ;  /* 0x0000003a433a7221 */ /* 0x000fe20000000000 */
[----:B------:R-:W-:Y:S01]  /*2820*/  FADD R55, R8, R55 ;  /* 0x0000003708377221 */ /* 0x000fe20000000000 */
[----:B------:R-:W-:Y:S01]  /*2830*/  FADD R20, R89, R20 ;  /* 0x0000001459147221 */ /* 0x000fe20000000000 */
[----:B------:R-:W-:Y:S01]  /*2840*/  FADD R23, R23, R52 ;  /* 0x0000003417177221 */ /* 0x000fe20000000000 */
[----:B------:R-:W-:Y:S01]  /*2850*/  FSEL R8, R53, RZ, !P5 ;  /* 0x000000ff35087208 */ /* 0x000fe20006800000 */
[----:B------:R-:W-:Y:S01]  /*2860*/  FADD R70, R81, R58 ;  /* 0x0000003a51467221 */ /* 0x000fe20000000000 */
[----:B------:R-:W-:Y:S01]  /*2870*/  PRMT R52, R57, 0x7632, R52 ;  /* 0x0000763239347816 */ /* 0x000fe20000000034 */
[----:B------:R-:W-:Y:S01]  /*2880*/  FADD R82, R82, R23 ;  /* 0x0000001752527221 */ /* 0x000fe20000000000 */
[----:B------:R-:W-:Y:S01]  /*2890*/  PRMT R53, R9, 0x7632, R53 ;  /* 0x0000763209357816 */ /* 0x000fe20000000035 */
[----:B------:R-:W-:Y:S01]  /*28a0*/  FADD R8, R51, R8 ;  /* 0x0000000833087221 */ /* 0x000fe20000000000 */
[----:B------:R-:W-:Y:S01]  /*28b0*/  PRMT R51, R56, 0x7632, R51 ;  /* 0x0000763238337816 */ /* 0x000fe20000000033 */
[----:B------:R-:W-:Y:S01]  /*28c0*/  STS.U16 [R12+0x60], R52 ;  /* 0x000060340c007388 */ /* 0x000fe20000000400 */
[----:B----4-:R-:W-:Y:S01]  /*28d0*/  PRMT R9, R60, 0x7632, R9 ;  /* 0x000076323c097816 */ /* 0x010fe20000000009 */
[--C-:B------:R-:W-:Y:S01]  /*28e0*/  FADD R74, R83, R8.reuse ;  /* 0x00000008534a7221 */ /* 0x100fe20000000000 */
[----:B------:R-:W-:Y:S01]  /*28f0*/  PRMT R8, R63, 0x7632, R8 ;  /* 0x000076323f087816 */ /* 0x000fe20000000008 */
[----:B------:R0:W-:Y:S01]  /*2900*/  STS.U16 [R12], R51 ;  /* 0x000000330c007388 */ /* 0x0001e20000000400 */
[----:B------:R-:W-:Y:S01]  /*2910*/  FADD R84, R84, R55 ;  /* 0x0000003754547221 */ /* 0x000fe20000000000 */
[----:B------:R-:W-:-:S02]  /*2920*/  FADD R72, R85, R72 ;  /* 0x0000004855487221 */ /* 0x000fc40000000000 */
[----:B------:R-:W-:Y:S01]  /*2930*/  IMAD.U32 R23, R8, 0x10000, RZ ;  /* 0x0001000008177824 */ /* 0x000fe200078e00ff */
[----:B------:R-:W-:Y:S01]  /*2940*/  PRMT R8, R59, 0x7632, R8 ;  /* 0x000076323b087816 */ /* 0x000fe20000000008 */
[----:B------:R-:W-:Y:S02]  /*2950*/  STS.U16 [R12+0xc0], R53 ;  /* 0x0000c0350c007388 */ /* 0x000fe40000000400 */
[----:B------:R-:W-:Y:S01]  /*2960*/  FMUL R22, R22, R23 ;  /* 0x0000001716167220 */ /* 0x000fe20000400000 */
[----:B------:R-:W-:Y:S01]  /*2970*/  PRMT R23, R61, 0x7632, R23 ;  /* 0x000076323d177816 */ /* 0x000fe20000000017 */
[----:B------:R1:W-:Y:S01]  /*2980*/  STS.U16 [R12+0x120], R8 ;  /* 0x000120080c007388 */ /* 0x0003e20000000400 */
[----:B0-----:R-:W-:Y:S02]  /*2990*/  PRMT R51, R11, 0x7632, R51 ;  /* 0x000076320b337816 */ /* 0x001fe40000000033 */
[----:B------:R-:W-:Y:S01]  /*29a0*/  FSEL R22, R22, RZ, !P5 ;  /* 0x000000ff16167208 */ /* 0x000fe20006800000 */
[----:B------:R0:W-:Y:S04]  /*29b0*/  STS.U16 [R65+0x10], R60 ;  /* 0x0000103c41007388 */ /* 0x0001e80000000400 */
[----:B------:R-:W-:Y:S01]  /*29c0*/  FADD R3, R3, R22 ;  /* 0x0000001603037221 */ /* 0x000fe20000000000 */
[----:B------:R-:W-:Y:S01]  /*29d0*/  SHF.R.U32.HI R22, RZ, 0x5, R2 ;  /* 0x00000005ff167819 */ /* 0x000fe20000011602 */
[----:B------:R2:W-:Y:S01]  /*29e0*/  STS.U16 [R12+0x10], R9 ;  /* 0x000010090c007388 */ /* 0x0005e20000000400 */
[----:B-1----:R-:W-:Y:S01]  /*29f0*/  LOP3.LUT R8, R2, 0x1f, RZ, 0xc0, !PT ;  /* 0x0000001f02087812 */ /* 0x002fe200078ec0ff */
[----:B------:R-:W-:Y:S01]  /*2a00*/  FADD R78, R78, R3 ;  /* 0x000000034e4e7221 */ /* 0x000fe20000000000 */
[----:B------:R-:W-:Y:S01]  /*2a10*/  SGXT.U32 R22, R22, 0x3 ;  /* 0x000000031616781a */ /* 0x000fe20000000000 */
[----:B------:R-:W-:Y:S01]  /*2a20*/  STS.U16 [R12+0x40], R61 ;  /* 0x0000403d0c007388 */ /* 0x000fe20000000400 */
[----:B0-----:R-:W-:-:S03]  /*2a30*/  PRMT R60, R63, 0x7632, R60 ;  /* 0x000076323f3c7816 */ /* 0x001fc6000000003c */
[----:B------:R-:W-:Y:S01]  /*2a40*/  STS.U16 [R12+0x70], R23 ;  /* 0x000070170c007388 */ /* 0x000fe20000000400 */
[----:B--2---:R-:W-:-:S03]  /*2a50*/  IMAD R9, R8, 0xc0, RZ ;  /* 0x000000c008097824 */ /* 0x004fc600078e02ff */
[----:B------:R-:W-:Y:S02]  /*2a60*/  STS.U16 [R12+0xa0], R11 ;  /* 0x0000a00b0c007388 */ /* 0x000fe40000000400 */
[----:B------:R-:W-:Y:S02]  /*2a70*/  LOP3.LUT R8, R9, R22, RZ, 0xfc, !PT ;  /* 0x0000001609087212 */ /* 0x000fe400078efcff */
[----:B------:R-:W-:Y:S04]  /*2a80*/  STS.U16 [R12+0x100], R63 ;  /* 0x0001003f0c007388 */ /* 0x000fe80000000400 */
[----:B------:R-:W-:Y:S04]  /*2a90*/  STS.U16 [R12+0xd0], R51 ;  /* 0x0000d0330c007388 */ /* 0x000fe80000000400 */
[----:B------:R-:W-:Y:S04]  /*2aa0*/  STS.U16 [R12+0x130], R60 ;  /* 0x0001303c0c007388 */ /* 0x000fe80000000400 */
[----:B------:R-:W-:Y:S06]  /*2ab0*/  BAR.SYNC 0x0 ;  /* 0x0000000000007b1d */ /* 0x000fec0000000000 */
[----:B------:R-:W0:Y:S01]  /*2ac0*/  LDS.128 R56, [R16] ;  /* 0x0000000010387984 */ /* 0x000e220000000c00 */
[----:B------:R-:W-:-:S03]  /*2ad0*/  CS2R R60, SRZ ;  /* 0x00000000003c7805 */ /* 0x000fc6000001ff00 */
[----:B------:R-:W1:Y:S04]  /*2ae0*/  LDS.128 R52, [R16+0x1800] ;  /* 0x0018000010347984 */ /* 0x000e680000000c00 */
[----:B------:R-:W-:Y:S06]  /*2af0*/  BAR.SYNC 0x0 ;  /* 0x0000000000007b1d */ /* 0x000fec0000000000 */
[----:B------:R-:W-:Y:S04]  /*2b00*/  STS [R8.X4], R49 ;  /* 0x0000003108007388 */ /* 0x000fe80000004800 */
[----:B------:R2:W-:Y:S04]  /*2b10*/  STS [R21.X4+0x60], R62 ;  /* 0x0000603e15007388 */ /* 0x0005e80000004800 */
[----:B------:R-:W-:Y:S04]  /*2b20*/  STS [R21.X4], R50 ;  /* 0x0000003215007388 */ /* 0x000fe80000004800 */
[----:B------:R-:W-:Y:S01]  /*2b30*/  STS [R21.X4+0xc0], R66 ;  /* 0x0000c04215007388 */ /* 0x000fe20000004800 */
[----:B--2---:R-:W-:-:S03]  /*2b40*/  CS2R R62, SRZ ;  /* 0x00000000003e7805 */ /* 0x004fc6000001ff00 */
[----:B------:R-:W-:Y:S04]  /*2b50*/  STS [R21.X4+0x120], R68 ;  /* 0x0001204415007388 */ /* 0x000fe80000004800 */
        /* <DEDUP_REMOVED lines=11> */
[----:B------:R-:W-:Y:S06]  /*2c10*/  BAR.SYNC 0x0 ;  /* 0x0000000000007b1d */ /* 0x000fec0000000000 */
[----:B------:R-:W2:Y:S01]  /*2c20*/  @!P2 LDG.E.EL.128 R60, [R118.64] ;  /* 0x00000004763ca981 */ /* 0x000ea2000c2e1d00 */
[----:B------:R-:W-:Y:S01]  /*2c30*/  IADD3 R10, R10, 0x60000, RZ ;  /* 0x000600000a0a7810 */ /* 0x000fe20007ffe0ff */
[----:B------:R-:W-:Y:S01]  /*2c40*/  CS2R R48, SRZ ;  /* 0x0000000000307805 */ /* 0x000fe2000001ff00 */
[----:B------:R-:W-:-:S03]  /*2c50*/  CS2R R50, SRZ ;  /* 0x0000000000327805 */ /* 0x000fc6000001ff00 */
[----:B------:R-:W-:-:S04]  /*2c60*/  IMAD.IADD R8, R15, 0x1, R10 ;  /* 0x000000010f087824 */ /* 0x000fc800078e020a */
[----:B------:R-:W-:-:S05]  /*2c70*/  IMAD.WIDE R8, R8, R13, c[0x0][0x160] ;  /* 0x0000580008087625 */ /* 0x000fca00078e020d */
[----:B------:R4:W5:Y:S01]  /*2c80*/  @!P1 LDG.E.EL.128 R48, [R8.64] ;  /* 0x0000000408309981 */ /* 0x000962000c2e1d00 */
[----:B------:R-:W-:Y:S01]  /*2c90*/  IADD3 R10, R17, R10, RZ ;  /* 0x0000000a110a7210 */ /* 0x000fe20007ffe0ff */
[----:B------:R-:W-:Y:S01]  /*2ca0*/  CS2R R18, SRZ ;  /* 0x0000000000127805 */ /* 0x000fe2000001ff00 */
[----:B------:R-:W-:-:S03]  /*2cb0*/  CS2R R16, SRZ ;  /* 0x0000000000107805 */ /* 0x000fc6000001ff00 */
[----:B------:R-:W-:-:S05]  /*2cc0*/  IMAD.WIDE R10, R10, R13, c[0x0][0x160] ;  /* 0x000058000a0a7625 */ /* 0x000fca00078e020d */
[----:B------:R3:W5:Y:S01]  /*2cd0*/  @!P0 LDG.E.EL.128 R16, [R10.64] ;  /* 0x000000040a108981 */ /* 0x000762000c2e1d00 */
[----:B------:R-:W-:Y:S01]  /*2ce0*/  IMAD.SHL.U32 R22, R22, 0x8, RZ ;  /* 0x0000000816167824 */ /* 0x000fe200078e00ff */
[C---:B------:R-:W-:Y:S01]  /*2cf0*/  PRMT R64, R41.reuse, 0x7632, R64 ;  /* 0x0000763229407816 */ /* 0x040fe20000000040 */
[----:B------:R-:W-:Y:S01]  /*2d00*/  IMAD.U32 R72, R41, 0x10000, RZ ;  /* 0x0001000029487824 */ /* 0x000fe200078e00ff */
[----:B------:R-:W0:Y:S01]  /*2d10*/  S2R R3, SR_TID.X ;  /* 0x0000000000037919 */ /* 0x000e220000002100 */
[----:B----4-:R-:W-:Y:S01]  /*2d20*/  PRMT R8, R39, 0x7632, R8 ;  /* 0x0000763227087816 */ /* 0x010fe20000000008 */
[C---:B------:R-:W-:Y:S01]  /*2d30*/  IMAD.U32 R23, R36.reuse, 0x10000, RZ ;  /* 0x0001000024177824 */ /* 0x040fe200078e00ff */
[----:B------:R-:W-:Y:S01]  /*2d40*/  PRMT R41, R36, 0x7632, R41 ;  /* 0x0000763224297816 */ /* 0x000fe20000000029 */
[----:B------:R-:W-:Y:S01]  /*2d50*/  IMAD.U32 R15, R32, 0x10000, RZ ;  /* 0x00010000200f7824 */ /* 0x000fe200078e00ff */
[----:B------:R-:W-:Y:S01]  /*2d60*/  PRMT R36, R34, 0x7632, R36 ;  /* 0x0000763222247816 */ /* 0x000fe20000000024 */
[----:B------:R-:W-:Y:S01]  /*2d70*/  IMAD.U32 R73, R42, 0x10000, RZ ;  /* 0x000100002a497824 */ /* 0x000fe200078e00ff */
[----:B------:R-:W-:Y:S01]  /*2d80*/  ISETP.GT.AND P3, PT, R0, 0x7f, PT ;  /* 0x0000007f0000780c */ /* 0x000fe20003f64270 */
[----:B------:R-:W-:Y:S01]  /*2d90*/  IMAD.U32 R71, R40, 0x10000, RZ ;  /* 0x0001000028477824 */ /* 0x000fe200078e00ff */
[C---:B------:R-:W-:Y:S01]  /*2da0*/  PRMT R66, R43.reuse, 0x7632, R66 ;  /* 0x000076322b427816 */ /* 0x040fe20000000042 */
[----:B------:R-:W-:Y:S01]  /*2db0*/  IMAD.U32 R21, R38, 0x10000, RZ ;  /* 0x0001000026157824 */ /* 0x000fe200078e00ff */
[----:B------:R-:W-:Y:S01]  /*2dc0*/  SHF.L.U32 R74, R43, 0x10, RZ ;  /* 0x000000102b4a7819 */ /* 0x000fe200000006ff */
[----:B------:R-:W-:Y:S01]  /*2dd0*/  IMAD.U32 R64, R64, 0x10000, RZ ;  /* 0x0001000040407824 */ /* 0x000fe200078e00ff */
[----:B------:R-:W-:-:S02]  /*2de0*/  SHF.L.U32 R0, R28, 0x10, RZ ;  /* 0x000000101c007819 */ /* 0x000fc400000006ff */
[----:B------:R-:W-:Y:S01]  /*2df0*/  PRMT R65, R42, 0x7632, R65 ;  /* 0x000076322a417816 */ /* 0x000fe20000000041 */
[----:B------:R-:W-:Y:S01]  /*2e00*/  IMAD.U32 R42, R37, 0x10000, RZ ;  /* 0x00010000252a7824 */ /* 0x000fe200078e00ff */
[----:B------:R-:W-:Y:S02]  /*2e10*/  PRMT R43, R40, 0x7632, R43 ;  /* 0x00007632282b7816 */ /* 0x000fe4000000002b */
[----:B------:R-:W-:Y:S01]  /*2e20*/  PRMT R9, R38, 0x7632, R9 ;  /* 0x0000763226097816 */ /* 0x000fe20000000009 */
[----:B------:R-:W-:Y:S01]  /*2e30*/  IMAD.U32 R65, R65, 0x10000, RZ ;  /* 0x0001000041417824 */ /* 0x000fe200078e00ff */
[----:B------:R-:W-:Y:S01]  /*2e40*/  PRMT R40, R37, 0x7632, R40 ;  /* 0x0000763225287816 */ /* 0x000fe20000000028 */
[----:B------:R-:W-:Y:S01]  /*2e50*/  IMAD.U32 R43, R43, 0x10000, RZ ;  /* 0x000100002b2b7824 */ /* 0x000fe200078e00ff */
[----:B------:R-:W-:Y:S02]  /*2e60*/  PRMT R37, R35, 0x7632, R37 ;  /* 0x0000763223257816 */ /* 0x000fe40000000025 */
[----:B0-----:R-:W-:Y:S01]  /*2e70*/  SHF.R.U32.HI R13, RZ, 0x2, R3 ;  /* 0x00000002ff0d7819 */ /* 0x001fe20000011603 */
[----:B------:R-:W-:Y:S01]  /*2e80*/  IMAD.SHL.U32 R3, R3, 0x4, RZ ;  /* 0x0000000403037824 */ /* 0x000fe200078e00ff */
[----:B------:R-:W-:-:S02]  /*2e90*/  SHF.L.U32 R38, R35, 0x10, RZ ;  /* 0x0000001023267819 */ /* 0x000fc400000006ff */
[----:B------:R-:W-:Y:S02]  /*2ea0*/  SGXT.U32 R13, R13, 0x3 ;  /* 0x000000030d0d781a */ /* 0x000fe40000000000 */
[----:B------:R-:W-:Y:S02]  /*2eb0*/  LOP3.LUT R3, R3, 0xc, RZ, 0xc0, !PT ;  /* 0x0000000c03037812 */ /* 0x000fe400078ec0ff */
[----:B------:R-:W-:Y:S02]  /*2ec0*/  LOP3.LUT R20, R22, R13, RZ, 0xfc, !PT ;  /* 0x0000000d16147212 */ /* 0x000fe400078efcff */
[----:B------:R-:W-:Y:S01]  /*2ed0*/  SHF.L.U32 R22, R39, 0x10, RZ ;  /* 0x0000001027167819 */ /* 0x000fe200000006ff */
[----:B------:R-:W-:Y:S01]  /*2ee0*/  IMAD.U32 R39, R34, 0x10000, RZ ;  /* 0x0001000022277824 */ /* 0x000fe200078e00ff */
[----:B------:R-:W-:Y:S01]  /*2ef0*/  PRMT R34, R32, 0x7632, R34 ;  /* 0x0000763220227816 */ /* 0x000fe20000000022 */
[----:B------:R-:W-:Y:S01]  /*2f00*/  IMAD R20, R20, 0x18, R3 ;  /* 0x0000001814147824 */ /* 0x000fe200078e0203 */
[----:B------:R-:W-:Y:S01]  /*2f10*/  LOP3.LUT R0, R0, 0x80000000, RZ, 0x3c, !PT ;  /* 0x8000000000007812 */ /* 0x000fe200078e3cff */
[----:B------:R-:W-:Y:S01]  /*2f20*/  IMAD.U32 R3, R30, 0x10000, RZ ;  /* 0x000100001e037824 */ /* 0x000fe200078e00ff */
[----:B------:R-:W-:Y:S01]  /*2f30*/  ISETP.GT.AND P4, PT, R14, 0x7f, PT ;  /* 0x0000007f0e00780c */ /* 0x000fe20003f84270 */
[----:B------:R-:W-:Y:S01]  /*2f40*/  IMAD.U32 R32, R31, 0x10000, RZ ;  /* 0x000100001f207824 */ /* 0x000fe200078e00ff */
[----:B------:R-:W-:Y:S01]  /*2f50*/  PRMT R14, R33, 0x7632, R14 ;  /* 0x00007632210e7816 */ /* 0x000fe2000000000e */
[----:B------:R-:W-:Y:S01]  /*2f60*/  FFMA R67, RZ, R0, RZ ;  /* 0x00000000ff437223 */ /* 0x000fe200000000ff */
[----:B------:R-:W-:-:S02]  /*2f70*/  LOP3.LUT R35, R3, 0x80000000, RZ, 0x3c, !PT ;  /* 0x8000000003237812 */ /* 0x000fc400078e3cff */
[----:B------:R-:W-:Y:S01]  /*2f80*/  LOP3.LUT R3, R32, 0x80000000, RZ, 0x3c, !PT ;  /* 0x8000000020037812 */ /* 0x000fe200078e3cff */
[----:B------:R-:W-:Y:S01]  /*2f90*/  IMAD.U32 R32, R33, 0x10000, RZ ;  /* 0x0001000021207824 */ /* 0x000fe200078e00ff */
[----:B------:R-:W-:Y:S01]  /*2fa0*/  PRMT R28, R29, 0x7632, R28 ;  /* 0x000076321d1c7816 */ /* 0x000fe2000000001c */
[----:B------:R-:W-:Y:S01]  /*2fb0*/  FFMA R33, RZ, R35, RZ ;  /* 0x00000023ff217223 */ /* 0x000fe200000000ff */
[----:B------:R-:W-:Y:S01]  /*2fc0*/  FSEL R68, R67, RZ, P3 ;  /* 0x000000ff43447208 */ /* 0x000fe20001800000 */
[----:B------:R-:W-:Y:S01]  /*2fd0*/  FFMA R35, RZ, R3, RZ ;  /* 0x00000003ff237223 */ /* 0x000fe200000000ff */
[----:B------:R-:W-:Y:S01]  /*2fe0*/  PRMT R67, R30, 0x7632, R67 ;  /* 0x000076321e437816 */ /* 0x000fe20000000043 */
[----:B------:R-:W-:Y:S01]  /*2ff0*/  IMAD.U32 R3, R29, 0x10000, RZ ;  /* 0x000100001d037824 */ /* 0x000fe200078e00ff */
[----:B------:R-:W-:Y:S01]  /*3000*/  PRMT R0, R28, 0x7632, R0 ;  /* 0x000076321c007816 */ /* 0x000fe20000000000 */
[----:B------:R-:W-:Y:S01]  /*3010*/  IMAD.U32 R29, R9, 0x10000, RZ ;  /* 0x00010000091d7824 */ /* 0x000fe200078e00ff */
[----:B------:R-:W-:Y:S01]  /*3020*/  FSEL R35, R35, RZ, P3 ;  /* 0x000000ff23237208 */ /* 0x000fe20001800000 */
[----:B------:R-:W-:Y:S01]  /*3030*/  FFMA R23, R23, R71, R68 ;  /* 0x0000004717177223 */ /* 0x000fe20000000044 */
[----:B------:R-:W-:Y:S01]  /*3040*/  SHF.L.U32 R30, R8, 0x10, RZ ;  /* 0x00000010081e7819 */ /* 0x000fe200000006ff */
[----:B------:R-:W-:Y:S01]  /*3050*/  IMAD.U32 R8, R67, 0x10000, RZ ;  /* 0x0001000043087824 */ /* 0x000fe200078e00ff */
[----:B------:R-:W-:Y:S01]  /*3060*/  PRMT R69, R31, 0x7632, R69 ;  /* 0x000076321f457816 */ /* 0x000fe20000000045 */
[----:B------:R-:W-:Y:S01]  /*3070*/  FFMA R22, R22, R74, R35 ;  /* 0x0000004a16167223 */ /* 0x000fe20000000023 */
[----:B------:R-:W-:Y:S01]  /*3080*/  LOP3.LUT R35, R3, 0x80000000, RZ, 0x3c, !PT ;  /* 0x8000000003237812 */ /* 0x000fe200078e3cff */
[----:B------:R-:W-:Y:S01]  /*3090*/  IMAD.U32 R0, R0, 0x10000, RZ ;  /* 0x0001000000007824 */ /* 0x000fe200078e00ff */
[----:B------:R-:W-:Y:S01]  /*30a0*/  LOP3.LUT R8, R8, 0x80000000, RZ, 0x3c, !PT ;  /* 0x8000000008087812 */ /* 0x000fe200078e3cff */
[----:B------:R-:W-:Y:S01]  /*30b0*/  IMAD.U32 R3, R28, 0x10000, RZ ;  /* 0x000100001c037824 */ /* 0x000fe200078e00ff */
[----:B------:R-:W-:Y:S01]  /*30c0*/  FSEL R70, R33, RZ, P3 ;  /* 0x000000ff21467208 */ /* 0x000fe20001800000 */
[----:B------:R-:W-:Y:S01]  /*30d0*/  IMAD.U32 R33, R40, 0x10000, RZ ;  /* 0x0001000028217824 */ /* 0x000fe200078e00ff */
[----:B------:R-:W-:Y:S01]  /*30e0*/  LOP3.LUT R0, R0, 0x80000000, RZ, 0x3c, !PT ;  /* 0x8000000000007812 */ /* 0x000fe200078e3cff */
[----:B------:R-:W-:Y:S01]  /*30f0*/  FFMA R8, RZ, R8, RZ ;  /* 0x00000008ff087223 */ /* 0x000fe200000000ff */
[----:B------:R-:W-:Y:S01]  /*3100*/  LOP3.LUT R3, R3, 0x80000000, RZ, 0x3c, !PT ;  /* 0x8000000003037812 */ /* 0x000fe200078e3cff */
[----:B------:R-:W-:Y:S01]  /*3110*/  IMAD.U32 R31, R41, 0x10000, RZ ;  /* 0x00010000291f7824 */ /* 0x000fe200078e00ff */
[----:B------:R-:W-:Y:S01]  /*3120*/  SHF.L.U32 R9, R69, 0x10, RZ ;  /* 0x0000001045097819 */ /* 0x000fe200000006ff */
[----:B------:R-:W-:Y:S01]  /*3130*/  FFMA R0, RZ, R0, RZ ;  /* 0x00000000ff007223 */ /* 0x000fe200000000ff */
[----:B------:R-:W-:Y:S01]  /*3140*/  FSEL R40, R8, RZ, P3 ;  /* 0x000000ff08287208 */ /* 0x000fe20001800000 */
[----:B------:R-:W-:Y:S01]  /*3150*/  FFMA R3, RZ, R3, RZ ;  /* 0x00000003ff037223 */ /* 0x000fe200000000ff */
[----:B------:R-:W-:Y:S01]  /*3160*/  LOP3.LUT R9, R9, 0x80000000, RZ, 0x3c, !PT ;  /* 0x8000000009097812 */ /* 0x000fe200078e3cff */
[----:B------:R-:W-:Y:S01]  /*3170*/  FFMA R35, RZ, R35, RZ ;  /* 0x00000023ff237223 */ /* 0x000fe200000000ff */
[----:B------:R-:W-:Y:S01]  /*3180*/  FSEL R8, R0, RZ, P3 ;  /* 0x000000ff00087208 */ /* 0x000fe20001800000 */
[----:B------:R-:W-:Y:S01]  /*3190*/  FFMA R29, R29, R65, R40 ;  /* 0x000000411d1d7223 */ /* 0x000fe20000000028 */
[----:B------:R-:W-:Y:S01]  /*31a0*/  FSEL R0, R3, RZ, P3 ;  /* 0x000000ff03007208 */ /* 0x000fe20001800000 */
[----:B------:R-:W-:Y:S01]  /*31b0*/  FFMA R9, RZ, R9, RZ ;  /* 0x00000009ff097223 */ /* 0x000fe200000000ff */
[C---:B------:R-:W-:Y:S01]  /*31c0*/  PRMT R65, R26.reuse, 0x7632, R65 ;  /* 0x000076321a417816 */ /* 0x040fe20000000041 */
[----:B------:R-:W-:Y:S01]  /*31d0*/  FFMA R31, R31, R43, R8 ;  /* 0x0000002b1f1f7223 */ /* 0x000fe20000000008 */
[----:B------:R-:W-:Y:S01]  /*31e0*/  SHF.L.U32 R8, R27, 0x10, RZ ;  /* 0x000000101b087819 */ /* 0x000fe200000006ff */
[----:B------:R-:W-:Y:S01]  /*31f0*/  FFMA R33, R33, R64, R0 ;  /* 0x0000004021217223 */ /* 0x000fe20000000000 */
[----:B------:R-:W-:Y:S01]  /*3200*/  IMAD.U32 R0, R26, 0x10000, RZ ;  /* 0x000100001a007824 */ /* 0x000fe200078e00ff */
[----:B------:R-:W-:Y:S01]  /*3210*/  SHF.L.U32 R66, R66, 0x10, RZ ;  /* 0x0000001042427819 */ /* 0x000fe200000006ff */
[----:B------:R-:W-:Y:S01]  /*3220*/  IMAD.U32 R64, R25, 0x10000, RZ ;  /* 0x0001000019407824 */ /* 0x000fe200078e00ff */
[----:B------:R-:W-:Y:S01]  /*3230*/  FSEL R35, R35, RZ, P3 ;  /* 0x000000ff23237208 */ /* 0x000fe20001800000 */
[----:B------:R-:W-:Y:S01]  /*3240*/  IMAD.U32 R3, R24, 0x10000, RZ ;  /* 0x0001000018037824 */ /* 0x000fe200078e00ff */
[----:B------:R-:W-:Y:S01]  /*3250*/  FSEL R9, R9, RZ, P3 ;  /* 0x000000ff09097208 */ /* 0x000fe20001800000 */
[----:B------:R-:W-:Y:S01]  /*3260*/  FFMA R21, R21, R73, R70 ;  /* 0x0000004915157223 */ /* 0x000fe20000000046 */
[----:B------:R-:W-:Y:S01]  /*3270*/  LOP3.LUT R43, R0, 0x80000000, RZ, 0x3c, !PT ;  /* 0x80000000002b7812 */ /* 0x000fe200078e3cff */
[----:B------:R-:W-:Y:S01]  /*3280*/  FFMA R28, R42, R72, R35 ;  /* 0x000000482a1c7223 */ /* 0x000fe20000000023 */
[----:B------:R-:W-:Y:S01]  /*3290*/  SHF.L.U32 R69, R65, 0x10, RZ ;  /* 0x0000001041457819 */ /* 0x000fe200000006ff */
[----:B------:R-:W-:Y:S01]  /*32a0*/  FFMA R30, R30, R66, R9 ;  /* 0x000000421e1e7223 */ /* 0x000fe20000000009 */
[----:B------:R-:W-:-:S02]  /*32b0*/  LOP3.LUT R65, R8, 0x80000000, RZ, 0x3c, !PT ;  /* 0x8000000008417812 */ /* 0x000fc400078e3cff */
[----:B------:R-:W-:Y:S02]  /*32c0*/  LOP3.LUT R66, R64, 0x80000000, RZ, 0x3c, !PT ;  /* 0x8000000040427812 */ /* 0x000fe400078e3cff */
[----:B------:R-:W-:Y:S02]  /*32d0*/  PRMT R70, R27, 0x7632, R70 ;  /* 0x000076321b467816 */ /* 0x000fe40000000046 */
[----:B------:R-:W-:Y:S02]  /*32e0*/  PRMT R67, R24, 0x7632, R67 ;  /* 0x0000763218437816 */ /* 0x000fe40000000043 */
[----:B------:R-:W-:Y:S01]  /*32f0*/  LOP3.LUT R69, R69, 0x80000000, RZ, 0x3c, !PT ;  /* 0x8000000045457812 */ /* 0x000fe200078e3cff */
[----:B------:R-:W-:Y:S01]  /*3300*/  IMAD.U32 R70, R70, 0x10000, RZ ;  /* 0x0001000046467824 */ /* 0x000fe200078e00ff */
[----:B------:R-:W-:Y:S01]  /*3310*/  PRMT R68, R25, 0x7632, R68 ;  /* 0x0000763219447816 */ /* 0x000fe20000000044 */
[----:B------:R-:W-:Y:S01]  /*3320*/  IMAD.U32 R67, R67, 0x10000, RZ ;  /* 0x0001000043437824 */ /* 0x000fe200078e00ff */
[C---:B---3--:R-:W-:Y:S01]  /*3330*/  PRMT R11, R46.reuse, 0x7632, R11 ;  /* 0x000076322e0b7816 */ /* 0x048fe2000000000b */
[----:B------:R-:W-:Y:S01]  /*3340*/  IMAD.U32 R46, R46, 0x10000, RZ ;  /* 0x000100002e2e7824 */ /* 0x000fe200078e00ff */
[----:B------:R-:W-:Y:S01]  /*3350*/  PRMT R12, R47, 0x7632, R12 ;  /* 0x000076322f0c7816 */ /* 0x000fe2000000000c */
[----:B------:R-:W-:Y:S01]  /*3360*/  IMAD.U32 R68, R68, 0x10000, RZ ;  /* 0x0001000044447824 */ /* 0x000fe200078e00ff */
[----:B------:R-:W-:-:S02]  /*3370*/  LOP3.LUT R67, R67, 0x80000000, RZ, 0x3c, !PT ;  /* 0x8000000043437812 */ /* 0x000fc400078e3cff */
[C---:B------:R-:W-:Y:S01]  /*3380*/  PRMT R13, R44.reuse, 0x7632, R13 ;  /* 0x000076322c0d7816 */ /* 0x040fe2000000000d */
[----:B------:R-:W-:Y:S01]  /*3390*/  IMAD.U32 R44, R44, 0x10000, RZ ;  /* 0x000100002c2c7824 */ /* 0x000fe200078e00ff */
[C---:B------:R-:W-:Y:S01]  /*33a0*/  PRMT R10, R45.reuse, 0x7632, R10 ;  /* 0x000076322d0a7816 */ /* 0x040fe2000000000a */
[----:B------:R-:W-:Y:S01]  /*33b0*/  IMAD.U32 R45, R45, 0x10000, RZ ;  /* 0x000100002d2d7824 */ /* 0x000fe200078e00ff */
[----:B------:R-:W-:Y:S01]  /*33c0*/  SHF.L.U32 R12, R12, 0x10, RZ ;  /* 0x000000100c0c7819 */ /* 0x000fe200000006ff */
[----:B------:R-:W-:Y:S01]  /*33d0*/  IMAD.U32 R13, R13, 0x10000, RZ ;  /* 0x000100000d0d7824 */ /* 0x000fe200078e00ff */
[----:B------:R-:W-:Y:S02]  /*33e0*/  SHF.L.U32 R34, R34, 0x10, RZ ;  /* 0x0000001022227819 */ /* 0x000fe400000006ff */
[C---:B------:R-:W-:Y:S01]  /*33f0*/  PRMT R9, R56.reuse, 0x7632, R9 ;  /* 0x0000763238097816 */ /* 0x040fe20000000009 */
[----:B------:R-:W-:Y:S01]  /*3400*/  IMAD.U32 R56, R56, 0x10000, RZ ;  /* 0x0001000038387824 */ /* 0x000fe200078e00ff */
[----:B------:R-:W-:-:S02]  /*3410*/  PRMT R41, R57, 0x7632, R41 ;  /* 0x0000763239297816 */ /* 0x000fc40000000029 */
[----:B------:R-:W-:Y:S02]  /*3420*/  SHF.L.U32 R57, R57, 0x10, RZ ;  /* 0x0000001039397819 */ /* 0x000fe400000006ff */
[C---:B------:R-:W-:Y:S01]  /*3430*/  PRMT R40, R59.reuse, 0x7632, R40 ;  /* 0x000076323b287816 */ /* 0x040fe20000000028 */
[----:B------:R-:W-:Y:S01]  /*3440*/  IMAD.U32 R59, R59, 0x10000, RZ ;  /* 0x000100003b3b7824 */ /* 0x000fe200078e00ff */
[C---:B------:R-:W-:Y:S01]  /*3450*/  PRMT R35, R58.reuse, 0x7632, R35 ;  /* 0x000076323a237816 */ /* 0x040fe20000000023 */
[----:B------:R-:W-:Y:S01]  /*3460*/  IMAD.U32 R58, R58, 0x10000, RZ ;  /* 0x000100003a3a7824 */ /* 0x000fe200078e00ff */
[----:B------:R-:W-:Y:S01]  /*3470*/  SHF.L.U32 R41, R41, 0x10, RZ ;  /* 0x0000001029297819 */ /* 0x000fe200000006ff */
[----:B------:R-:W-:Y:S01]  /*3480*/  IMAD.U32 R40, R40, 0x10000, RZ ;  /* 0x0001000028287824 */ /* 0x000fe200078e00ff */
[C---:B-1----:R-:W-:Y:S01]  /*3490*/  PRMT R27, R54.reuse, 0x7632, R27 ;  /* 0x00007632361b7816 */ /* 0x042fe2000000001b */
[----:B------:R-:W-:Y:S01]  /*34a0*/  IMAD.U32 R35, R35, 0x10000, RZ ;  /* 0x0001000023237824 */ /* 0x000fe200078e00ff */
[C---:B------:R-:W-:Y:S01]  /*34b0*/  PRMT R26, R55.reuse, 0x7632, R26 ;  /* 0x00007632371a7816 */ /* 0x040fe2000000001a */
[----:B------:R-:W-:Y:S01]  /*34c0*/  IMAD.U32 R55, R55, 0x10000, RZ ;  /* 0x0001000037377824 */ /* 0x000fe200078e00ff */
[----:B------:R-:W-:Y:S01]  /*34d0*/  SHF.L.U32 R54, R54, 0x10, RZ ;  /* 0x0000001036367819 */ /* 0x000fe200000006ff */
[----:B------:R-:W-:Y:S01]  /*34e0*/  IMAD.U32 R27, R27, 0x10000, RZ ;  /* 0x000100001b1b7824 */ /* 0x000fe200078e00ff */
[C---:B------:R-:W-:Y:S01]  /*34f0*/  PRMT R24, R52.reuse, 0x7632, R24 ;  /* 0x0000763234187816 */ /* 0x040fe20000000018 */
[----:B------:R-:W-:Y:S01]  /*3500*/  IMAD.U32 R52, R52, 0x10000, RZ ;  /* 0x0001000034347824 */ /* 0x000fe200078e00ff */
[C---:B------:R-:W-:Y:S01]  /*3510*/  PRMT R25, R53.reuse, 0x7632, R25 ;  /* 0x0000763235197816 */ /* 0x040fe20000000019 */
[----:B------:R-:W-:Y:S01]  /*3520*/  IMAD.U32 R53, R53, 0x10000, RZ ;  /* 0x0001000035357824 */ /* 0x000fe200078e00ff */
[----:B------:R-:W-:-:S02]  /*3530*/  SHF.L.U32 R26, R26, 0x10, RZ ;  /* 0x000000101a1a7819 */ /* 0x000fc400000006ff */
[----:B------:R-:W-:Y:S02]  /*3540*/  SHF.L.U32 R47, R47, 0x10, RZ ;  /* 0x000000102f2f7819 */ /* 0x000fe400000006ff */
[----:B--2---:R-:W-:Y:S02]  /*3550*/  SEL R62, R62, RZ, !P2 ;  /* 0x000000ff3e3e7207 */ /* 0x004fe40005000000 */
[----:B------:R-:W-:Y:S02]  /*3560*/  SEL R63, R63, RZ, !P2 ;  /* 0x000000ff3f3f7207 */ /* 0x000fe40005000000 */
[----:B------:R-:W-:Y:S01]  /*3570*/  SEL R60, R60, RZ, !P2 ;  /* 0x000000ff3c3c7207 */ /* 0x000fe20005000000 */
[C---:B------:R-:W-:Y:S01]  /*3580*/  IMAD.U32 R0, R62.reuse, 0x10000, RZ ;  /* 0x000100003e007824 */ /* 0x040fe200078e00ff */
[----:B------:R-:W-:Y:S01]  /*3590*/  PRMT R62, R62, 0x7632, R62 ;  /* 0x000076323e3e7816 */ /* 0x000fe2000000003e */
[----:B------:R-:W-:Y:S01]  /*35a0*/  IMAD.U32 R8, R63, 0x10000, RZ ;  /* 0x000100003f087824 */ /* 0x000fe200078e00ff */
[----:B------:R-:W-:Y:S01]  /*35b0*/  SEL R61, R61, RZ, !P2 ;  /* 0x000000ff3d3d7207 */ /* 0x000fe20005000000 */
[----:B------:R-:W-:Y:S01]  /*35c0*/  FFMA R42, R0, R43, RZ ;  /* 0x0000002b002a7223 */ /* 0x000fe200000000ff */
[----:B------:R-:W-:Y:S01]  /*35d0*/  LOP3.LUT R43, R3, 0x80000000, RZ, 0x3c, !PT ;  /* 0x80000000032b7812 */ /* 0x000fe200078e3cff */
[----:B------:R-:W-:Y:S01]  /*35e0*/  FFMA R64, R8, R65, RZ ;  /* 0x0000004108407223 */ /* 0x000fe200000000ff */
[----:B------:R-:W-:Y:S01]  /*35f0*/  IMAD.U32 R0, R60, 0x10000, RZ ;  /* 0x000100003c007824 */ /* 0x000fe200078e00ff */
[----:B------:R-:W-:Y:S01]  /*3600*/  SHF.L.U32 R8, R62, 0x10, RZ ;  /* 0x000000103e087819 */ /* 0x000fe200000006ff */
[----:B------:R-:W-:Y:S01]  /*3610*/  IMAD.U32 R3, R61, 0x10000, RZ ;  /* 0x000100003d037824 */ /* 0x000fe200078e00ff */
[----:B-----5:R-:W-:Y:S01]  /*3620*/  SEL R48, R48, RZ, !P1 ;  /* 0x000000ff30307207 */ /* 0x020fe20004800000 */
[----:B------:R-:W-:Y:S01]  /*3630*/  FFMA R62, R0, R43, RZ ;  /* 0x0000002b003e7223 */ /* 0x000fe200000000ff */
[----:B------:R-:W-:Y:S01]  /*3640*/  PRMT R0, R60, 0x7632, R0 ;  /* 0x000076323c007816 */ /* 0x000fe20000000000 */
[----:B------:R-:W-:Y:S01]  /*3650*/  FFMA R43, R8, R69, RZ ;  /* 0x00000045082b7223 */ /* 0x000fe200000000ff */
[----:B------:R-:W-:Y:S01]  /*3660*/  PRMT R8, R63, 0x7632, R8 ;  /* 0x000076323f087816 */ /* 0x000fe20000000008 */
[----:B------:R-:W-:Y:S01]  /*3670*/  FFMA R65, R3, R66, RZ ;  /* 0x0000004203417223 */ /* 0x000fe200000000ff */
[----:B------:R-:W-:Y:S01]  /*3680*/  LOP3.LUT R69, R70, 0x80000000, RZ, 0x3c, !PT ;  /* 0x8000000046457812 */ /* 0x000fe200078e3cff */
[----:B------:R-:W-:Y:S01]  /*3690*/  IMAD.U32 R0, R0, 0x10000, RZ ;  /* 0x0001000000007824 */ /* 0x000fe200078e00ff */
[----:B------:R-:W-:-:S02]  /*36a0*/  SHF.L.U32 R8, R8, 0x10, RZ ;  /* 0x0000001008087819 */ /* 0x000fc400000006ff */
[----:B------:R-:W-:Y:S02]  /*36b0*/  PRMT R3, R61, 0x7632, R3 ;  /* 0x000076323d037816 */ /* 0x000fe40000000003 */
[----:B------:R-:W-:Y:S01]  /*36c0*/  FSEL R66, R42, RZ, P4 ;  /* 0x000000ff2a427208 */ /* 0x000fe20002000000 */
[----:B------:R-:W-:Y:S01]  /*36d0*/  FFMA R8, R8, R69, RZ ;  /* 0x0000004508087223 */ /* 0x000fe200000000ff */
[----:B------:R-:W-:Y:S01]  /*36e0*/  LOP3.LUT R60, R68, 0x80000000, RZ, 0x3c, !PT ;  /* 0x80000000443c7812 */ /* 0x000fe200078e3cff */
[----:B------:R-:W-:Y:S01]  /*36f0*/  FFMA R42, R0, R67, RZ ;  /* 0x00000043002a7223 */ /* 0x000fe200000000ff */
[----:B------:R-:W-:Y:S01]  /*3700*/  IMAD.U32 R3, R3, 0x10000, RZ ;  /* 0x0001000003037824 */ /* 0x000fe200078e00ff */
[----:B------:R-:W-:Y:S01]  /*3710*/  FFMA R39, R39, R46, R66 ;  /* 0x0000002e27277223 */ /* 0x000fe20000000042 */
[----:B------:R-:W-:Y:S01]  /*3720*/  IMAD.U32 R46, R11, 0x10000, RZ ;  /* 0x000100000b2e7824 */ /* 0x000fe200078e00ff */
[----:B------:R-:W-:Y:S01]  /*3730*/  FSEL R8, R8, RZ, P4 ;  /* 0x000000ff08087208 */ /* 0x000fe20002000000 */
[----:B------:R-:W-:Y:S01]  /*3740*/  FFMA R60, R3, R60, RZ ;  /* 0x0000003c033c7223 */ /* 0x000fe200000000ff */
[----:B------:R-:W-:Y:S01]  /*3750*/  FSEL R11, R42, RZ, P4 ;  /* 0x000000ff2a0b7208 */ /* 0x000fe20002000000 */
[----:B------:R-:W-:Y:S01]  /*3760*/  IMAD.U32 R3, R37, 0x10000, RZ ;  /* 0x0001000025037824 */ /* 0x000fe200078e00ff */
[----:B------:R-:W-:Y:S01]  /*3770*/  FSEL R62, R62, RZ, P4 ;  /* 0x000000ff3e3e7208 */ /* 0x000fe20002000000 */
[----:B------:R-:W-:Y:S01]  /*3780*/  IMAD.U32 R0, R36, 0x10000, RZ ;  /* 0x0001000024007824 */ /* 0x000fe200078e00ff */
[----:B------:R-:W-:Y:S01]  /*3790*/  SEL R51, R51, RZ, !P1 ;  /* 0x000000ff33337207 */ /* 0x000fe20004800000 */
[----:B------:R-:W-:Y:S01]  /*37a0*/  FFMA R3, R3, R12, R8 ;  /* 0x0000000c03037223 */ /* 0x000fe20000000008 */
[----:B------:R-:W-:Y:S01]  /*37b0*/  SEL R49, R49, RZ, !P1 ;  /* 0x000000ff31317207 */ /* 0x000fe20004800000 */
[----:B------:R-:W-:Y:S01]  /*37c0*/  FFMA R34, R34, R13, R11 ;  /* 0x0000000d22227223 */ /* 0x000fe2000000000b */
[----:B------:R-:W-:Y:S01]  /*37d0*/  IMAD.U32 R42, R10, 0x10000, RZ ;  /* 0x000100000a2a7824 */ /* 0x000fe200078e00ff */
[----:B------:R-:W-:Y:S01]  /*37e0*/  FFMA R44, R15, R44, R62 ;  /* 0x0000002c0f2c7223 */ /* 0x000fe2000000003e */
[----:B------:R-:W-:Y:S01]  /*37f0*/  IMAD.U32 R36, R14, 0x10000, RZ ;  /* 0x000100000e247824 */ /* 0x000fe200078e00ff */
[----:B------:R-:W-:Y:S01]  /*3800*/  FSEL R11, R60, RZ, P4 ;  /* 0x000000ff3c0b7208 */ /* 0x000fe20002000000 */
[----:B------:R-:W-:Y:S01]  /*3810*/  IMAD.U32 R37, R48, 0x10000, RZ ;  /* 0x0001000030257824 */ /* 0x000fe200078e00ff */
[----:B------:R-:W-:Y:S01]  /*3820*/  SHF.L.U32 R8, R49, 0x10, RZ ;  /* 0x0000001031087819 */ /* 0x000fe200000006ff */
[----:B------:R-:W-:Y:S01]  /*3830*/  IMAD.U32 R10, R51, 0x10000, RZ ;  /* 0x00010000330a7824 */ /* 0x000fe200078e00ff */
[----:B------:R-:W0:Y:S01]  /*3840*/  LDS.128 R12, [R5.X4+0x10] ;  /* 0x00001000050c7984 */ /* 0x000e220000004c00 */
[----:B------:R-:W-:Y:S01]  /*3850*/  FMUL R56, R56, R37 ;  /* 0x0000002538387220 */ /* 0x000fe20000400000 */
[----:B------:R-:W-:Y:S01]  /*3860*/  FFMA R36, R36, R42, R11 ;  /* 0x0000002a24247223 */ /* 0x000fe2000000000b */
[----:B------:R-:W-:Y:S01]  /*3870*/  FMUL R57, R57, R8 ;  /* 0x0000000839397220 */ /* 0x000fe20000400000 */
[----:B------:R-:W-:Y:S01]  /*3880*/  FMUL R59, R59, R10 ;  /* 0x0000000a3b3b7220 */ /* 0x000fe20000400000 */
[----:B------:R-:W-:Y:S01]  /*3890*/  IMAD.U32 R37, R9, 0x10000, RZ ;  /* 0x0001000009257824 */ /* 0x000fe200078e00ff */
[----:B------:R-:W-:Y:S01]  /*38a0*/  FSEL R43, R43, RZ, P4 ;  /* 0x000000ff2b2b7208 */ /* 0x000fe20002000000 */
[----:B------:R-:W1:Y:S01]  /*38b0*/  LDS.128 R8, [R5.X4] ;  /* 0x0000000005087984 */ /* 0x000e620000004c00 */
[----:B------:R-:W-:-:S02]  /*38c0*/  FSEL R65, R65, RZ, P4 ;  /* 0x000000ff41417208 */ /* 0x000fc40002000000 */
[----:B------:R-:W-:Y:S01]  /*38d0*/  SEL R50, R50, RZ, !P1 ;  /* 0x000000ff32327207 */ /* 0x000fe20004800000 */
[----:B------:R-:W-:Y:S01]  /*38e0*/  FFMA R0, R0, R46, R43 ;  /* 0x0000002e00007223 */ /* 0x000fe2000000002b */
[----:B------:R-:W-:Y:S01]  /*38f0*/  PRMT R42, R48, 0x7632, R42 ;  /* 0x00007632302a7816 */ /* 0x000fe2000000002a */
[----:B------:R-:W-:Y:S01]  /*3900*/  FFMA R32, R32, R45, R65 ;  /* 0x0000002d20207223 */ /* 0x000fe20000000041 */
[----:B------:R-:W-:Y:S01]  /*3910*/  PRMT R45, R51, 0x7632, R45 ;  /* 0x00007632332d7816 */ /* 0x000fe2000000002d */
[----:B------:R-:W-:Y:S01]  /*3920*/  IMAD.U32 R43, R50, 0x10000, RZ ;  /* 0x00010000322b7824 */ /* 0x000fe200078e00ff */
[----:B------:R-:W-:Y:S01]  /*3930*/  FSEL R59, R59, RZ, !P1 ;  /* 0x000000ff3b3b7208 */ /* 0x000fe20004800000 */
[----:B------:R-:W-:Y:S01]  /*3940*/  IMAD.U32 R46, R42, 0x10000, RZ ;  /* 0x000100002a2e7824 */ /* 0x000fe200078e00ff */
[----:B------:R-:W-:Y:S01]  /*3950*/  PRMT R42, R50, 0x7632, R42 ;  /* 0x00007632322a7816 */ /* 0x000fe2000000002a */
[----:B------:R-:W-:Y:S01]  /*3960*/  FMUL R58, R58, R43 ;  /* 0x0000002b3a3a7220 */ /* 0x000fe20000400000 */
[----:B------:R-:W-:Y:S01]  /*3970*/  SHF.L.U32 R45, R45, 0x10, RZ ;  /* 0x000000102d2d7819 */ /* 0x000fe200000006ff */
[----:B------:R-:W-:Y:S01]  /*3980*/  FMUL R37, R37, R46 ;  /* 0x0000002e25257220 */ /* 0x000fe20000400000 */
[----:B------:R-:W-:Y:S01]  /*3990*/  PRMT R43, R49, 0x7632, R43 ;  /* 0x00007632312b7816 */ /* 0x000fe2000000002b */
[----:B------:R-:W-:Y:S01]  /*39a0*/  IMAD.U32 R42, R42, 0x10000, RZ ;  /* 0x000100002a2a7824 */ /* 0x000fe200078e00ff */
[----:B------:R-:W-:Y:S01]  /*39b0*/  FSEL R58, R58, RZ, !P1 ;  /* 0x000000ff3a3a7208 */ /* 0x000fe20004800000 */
[----:B------:R-:W-:Y:S01]  /*39c0*/  FMUL R40, R40, R45 ;  /* 0x0000002d28287220 */ /* 0x000fe20000400000 */
[----:B------:R-:W-:Y:S01]  /*39d0*/  FSEL R57, R57, RZ, !P1 ;  /* 0x000000ff39397208 */ /* 0x000fe20004800000 */
[----:B------:R-:W-:Y:S01]  /*39e0*/  FMUL R35, R35, R42 ;  /* 0x0000002a23237220 */ /* 0x000fe20000400000 */
[----:B------:R-:W-:Y:S01]  /*39f0*/  IMAD.U32 R48, R43, 0x10000, RZ ;  /* 0x000100002b307824 */ /* 0x000fe200078e00ff */
[----:B------:R-:W-:Y:S01]  /*3a00*/  FADD R59, R22, R59 ;  /* 0x0000003b163b7221 */ /* 0x000fe20000000000 */
[----:B------:R-:W-:Y:S01]  /*3a10*/  FADD R58, R21, R58 ;  /* 0x0000003a153a7221 */ /* 0x000fe20000000000 */
[----:B------:R-:W-:Y:S01]  /*3a20*/  FSEL R21, R40, RZ, !P1 ;  /* 0x000000ff28157208 */ /* 0x000fe20004800000 */
[----:B------:R-:W-:Y:S01]  /*3a30*/  FMUL R41, R41, R48 ;  /* 0x0000003029297220 */ /* 0x000fe20000400000 */
[----:B------:R-:W-:Y:S01]  /*3a40*/  FSEL R22, R35, RZ, !P1 ;  /* 0x000000ff23167208 */ /* 0x000fe20004800000 */
[----:B------:R-:W-:Y:S01]  /*3a50*/  FADD R57, R28, R57 ;  /* 0x000000391c397221 */ /* 0x000fe20000000000 */
[----:B------:R-:W-:Y:S01]  /*3a60*/  FSEL R28, R37, RZ, !P1 ;  /* 0x000000ff251c7208 */ /* 0x000fe20004800000 */
[----:B------:R-:W-:Y:S01]  /*3a70*/  FADD R21, R30, R21 ;  /* 0x000000151e157221 */ /* 0x000fe20000000000 */
[----:B------:R-:W-:Y:S01]  /*3a80*/  FSEL R42, R41, RZ, !P1 ;  /* 0x000000ff292a7208 */ /* 0x000fe20004800000 */
[----:B------:R-:W-:Y:S01]  /*3a90*/  FADD R22, R29, R22 ;  /* 0x000000161d167221 */ /* 0x000fe20000000000 */
[----:B------:R-:W-:Y:S01]  /*3aa0*/  FSEL R56, R56, RZ, !P1 ;  /* 0x000000ff38387208 */ /* 0x000fe20004800000 */
[----:B------:R-:W-:Y:S01]  /*3ab0*/  FADD R31, R31, R28 ;  /* 0x0000001c1f1f7221 */ /* 0x000fe20000000000 */
[----:B------:R-:W-:Y:S01]  /*3ac0*/  FADD R28, RZ, R21 ;  /* 0x00000015ff1c7221 */ /* 0x000fe20000000000 */
[----:B------:R-:W-:Y:S01]  /*3ad0*/  FADD R22, RZ, R22 ;  /* 0x00000016ff167221 */ /* 0x000fe20000000000 */
[----:B------:R-:W-:Y:S01]  /*3ae0*/  FADD R33, R33, R42 ;  /* 0x0000002a21217221 */ /* 0x000fe20000000000 */
[----:B------:R-:W-:Y:S01]  /*3af0*/  FADD R23, R23, R56 ;  /* 0x0000003817177221 */ /* 0x000fe20000000000 */
[----:B0-----:R-:W-:Y:S01]  /*3b00*/  FADD R15, R15, R28 ;  /* 0x0000001c0f0f7221 */ /* 0x001fe20000000000 */
[----:B------:R-:W-:Y:S01]  /*3b10*/  FADD R13, R13, R22 ;  /* 0x000000160d0d7221 */ /* 0x000fe20000000000 */
[----:B------:R-:W-:Y:S01]  /*3b20*/  FADD R29, RZ, R58 ;  /* 0x0000003aff1d7221 */ /* 0x000fe20000000000 */
[----:B------:R-:W-:Y:S01]  /*3b30*/  FADD R30, RZ, R33 ;  /* 0x00000021ff1e7221 */ /* 0x000fe20000000000 */
[----:B------:R-:W-:Y:S01]  /*3b40*/  SEL R28, R19, RZ, !P0 ;  /* 0x000000ff131c7207 */ /* 0x000fe20004000000 */
[----:B------:R-:W-:Y:S01]  /*3b50*/  FADD R22, RZ, R31 ;  /* 0x0000001fff167221 */ /* 0x000fe20000000000 */
[----:B------:R-:W-:Y:S01]  /*3b60*/  SEL R21, R18, RZ, !P0 ;  /* 0x000000ff12157207 */ /* 0x000fe20004000000 */
[----:B------:R-:W-:Y:S01]  /*3b70*/  FADD R12, R12, R29 ;  /* 0x0000001d0c0c7221 */ /* 0x000fe20000000000 */
[----:B------:R-:W-:Y:S01]  /*3b80*/  FADD R23, RZ, R23 ;  /* 0x00000017ff177221 */ /* 0x000fe20000000000 */
[----:B-1----:R-:W-:Y:S01]  /*3b90*/  FADD R11, R11, R30 ;  /* 0x0000001e0b0b7221 */ /* 0x002fe20000000000 */
[----:B------:R-:W-:Y:S01]  /*3ba0*/  FADD R9, R9, R22 ;  /* 0x0000001609097221 */ /* 0x000fe20000000000 */
[----:B------:R-:W-:Y:S01]  /*3bb0*/  IMAD.U32 R30, R28, 0x10000, RZ ;  /* 0x000100001c1e7824 */ /* 0x000fe200078e00ff */
[----:B------:R-:W-:Y:S01]  /*3bc0*/  SEL R22, R16, RZ, !P0 ;  /* 0x000000ff10167207 */ /* 0x000fe20004000000 */
[----:B------:R-:W-:Y:S01]  /*3bd0*/  FADD R8, R8, R23 ;  /* 0x0000001708087221 */ /* 0x000fe20000000000 */
[----:B------:R-:W-:Y:S01]  /*3be0*/  PRMT R29, R28, 0x7632, R29 ;  /* 0x000076321c1d7816 */ /* 0x000fe2000000001d */
[C---:B------:R-:W-:Y:S01]  /*3bf0*/  IMAD.U32 R31, R21.reuse, 0x10000, RZ ;  /* 0x00010000151f7824 */ /* 0x040fe200078e00ff */
[----:B------:R-:W-:Y:S01]  /*3c00*/  PRMT R28, R21, 0x7632, R28 ;  /* 0x00007632151c7816 */ /* 0x000fe2000000001c */
[----:B------:R-:W-:Y:S01]  /*3c10*/  IMAD.U32 R21, R22, 0x10000, RZ ;  /* 0x0001000016157824 */ /* 0x000fe200078e00ff */
[----:B------:R-:W-:Y:S01]  /*3c20*/  SEL R23, R17, RZ, !P0 ;  /* 0x000000ff11177207 */ /* 0x000fe20004000000 */
[----:B------:R-:W-:Y:S01]  /*3c30*/  IMAD.U32 R29, R29, 0x10000, RZ ;  /* 0x000100001d1d7824 */ /* 0x000fe200078e00ff */
[----:B------:R-:W0:Y:S01]  /*3c40*/  LDS.128 R16, [R5.X4+0x3010] ;  /* 0x0030100005107984 */ /* 0x000e220000004c00 */
[----:B------:R-:W-:Y:S01]  /*3c50*/  IMAD.U32 R28, R28, 0x10000, RZ ;  /* 0x000100001c1c7824 */ /* 0x000fe200078e00ff */
[----:B------:R-:W-:Y:S01]  /*3c60*/  FMUL R55, R55, R30 ;  /* 0x0000001e37377220 */ /* 0x000fe20000400000 */
[----:B------:R-:W-:Y:S01]  /*3c70*/  SHF.L.U32 R30, R23, 0x10, RZ ;  /* 0x00000010171e7819 */ /* 0x000fe200000006ff */
[----:B------:R-:W-:Y:S01]  /*3c80*/  FMUL R54, R54, R31 ;  /* 0x0000001f36367220 */ /* 0x000fe20000400000 */
[----:B------:R-:W-:Y:S01]  /*3c90*/  FMUL R52, R52, R21 ;  /* 0x0000001534347220 */ /* 0x000fe20000400000 */
[----:B------:R-:W-:Y:S01]  /*3ca0*/  PRMT R23, R22, 0x7632, R23 ;  /* 0x0000763216177816 */ /* 0x000fe20000000017 */
[----:B------:R-:W-:Y:S01]  /*3cb0*/  FMUL R29, R26, R29 ;  /* 0x0000001d1a1d7220 */ /* 0x000fe20000400000 */
[----:B------:R-:W-:Y:S01]  /*3cc0*/  FMUL R31, R27, R28 ;  /* 0x0000001c1b1f7220 */ /* 0x000fe20000400000 */
[----:B------:R-:W-:Y:S01]  /*3cd0*/  IMAD.U32 R21, R24, 0x10000, RZ ;  /* 0x0001000018157824 */ /* 0x000fe200078e00ff */
[----:B------:R-:W-:Y:S01]  /*3ce0*/  SHF.L.U32 R22, R25, 0x10, RZ ;  /* 0x0000001019167819 */ /* 0x000fe200000006ff */
[----:B------:R-:W-:Y:S01]  /*3cf0*/  FMUL R53, R53, R30 ;  /* 0x0000001e35357220 */ /* 0x000fe20000400000 */
[----:B------:R-:W1:Y:S01]  /*3d00*/  LDS.128 R24, [R5.X4+0x3000] ;  /* 0x0030000005187984 */ /* 0x000e620000004c00 */
[C---:B------:R-:W-:Y:S01]  /*3d10*/  PRMT R28, R23.reuse, 0x7632, R28 ;  /* 0x00007632171c7816 */ /* 0x040fe2000000001c */
[----:B------:R-:W-:Y:S01]  /*3d20*/  IMAD.U32 R30, R23, 0x10000, RZ ;  /* 0x00010000171e7824 */ /* 0x000fe200078e00ff */
[----:B------:R-:W-:Y:S01]  /*3d30*/  FSEL R61, R64, RZ, P4 ;  /* 0x000000ff403d7208 */ /* 0x000fe20002000000 */
[----:B------:R-:W-:Y:S01]  /*3d40*/  FADD R59, RZ, R59 ;  /* 0x0000003bff3b7221 */ /* 0x000fe20000000000 */
[----:B------:R-:W-:Y:S01]  /*3d50*/  FSEL R55, R55, RZ, !P0 ;  /* 0x000000ff37377208 */ /* 0x000fe20004000000 */
[----:B------:R-:W-:Y:S01]  /*3d60*/  IMAD.U32 R23, R28, 0x10000, RZ ;  /* 0x000100001c177824 */ /* 0x000fe200078e00ff */
[----:B------:R-:W-:Y:S01]  /*3d70*/  FMUL R21, R21, R30 ;  /* 0x0000001e15157220 */ /* 0x000fe20000400000 */
[----:B------:R-:W-:Y:S01]  /*3d80*/  FFMA R38, R38, R47, R61 ;  /* 0x0000002f26267223 */ /* 0x000fe2000000003d */
        /* <DEDUP_REMOVED lines=9> */
[----:B------:R-:W-:Y:S01]  /*3e20*/  FADD R29, RZ, R38 ;  /* 0x00000026ff1d7221 */ /* 0x000fe20000000000 */
[----:B------:R-:W-:Y:S01]  /*3e30*/  FSEL R53, R53, RZ, !P0 ;  /* 0x000000ff35357208 */ /* 0x000fe20004000000 */
[----:B------:R-:W-:Y:S01]  /*3e40*/  FADD R0, RZ, R0 ;  /* 0x00000000ff007221 */ /* 0x000fe20000000000 */
[----:B------:R-:W-:Y:S01]  /*3e50*/  FSEL R23, R22, RZ, !P0 ;  /* 0x000000ff16177208 */ /* 0x000fe20004000000 */
[----:B------:R-:W-:Y:S01]  /*3e60*/  FADD R3, R3, R28 ;  /* 0x0000001c03037221 */ /* 0x000fe20000000000 */
[----:B------:R-:W-:Y:S01]  /*3e70*/  FADD R21, R34, R21 ;  /* 0x0000001522157221 */ /* 0x000fe20000000000 */
[----:B------:R-:W-:Y:S01]  /*3e80*/  FADD R39, RZ, R39 ;  /* 0x00000027ff277221 */ /* 0x000fe20000000000 */
[----:B------:R-:W-:Y:S01]  /*3e90*/  FADD R57, RZ, R57 ;  /* 0x00000039ff397221 */ /* 0x000fe20000000000 */
[----:B------:R-:W-:Y:S01]  /*3ea0*/  FADD R33, R44, R33 ;  /* 0x000000212c217221 */ /* 0x000fe20000000000 */
[----:B------:R-:W-:Y:S01]  /*3eb0*/  FADD R32, R32, R53 ;  /* 0x0000003520207221 */ /* 0x000fe20000000000 */
[----:B------:R-:W-:Y:S01]  /*3ec0*/  FADD R23, R36, R23 ;  /* 0x0000001724177221 */ /* 0x000fe20000000000 */
[----:B0-----:R-:W-:Y:S01]  /*3ed0*/  FADD R30, R18, R29 ;  /* 0x0000001d121e7221 */ /* 0x001fe20000000000 */
[----:B------:R-:W-:Y:S01]  /*3ee0*/  FADD R29, R17, R0 ;  /* 0x00000000111d7221 */ /* 0x000fe20000000000 */
[----:B------:R-:W-:Y:S01]  /*3ef0*/  FADD R22, RZ, R3 ;  /* 0x00000003ff167221 */ /* 0x000fe20000000000 */
[----:B------:R-:W-:Y:S01]  /*3f00*/  FADD R28, R16, R39 ;  /* 0x00000027101c7221 */ /* 0x000fe20000000000 */
[----:B------:R-:W-:Y:S01]  /*3f10*/  FADD R0, RZ, R21 ;  /* 0x00000015ff007221 */ /* 0x000fe20000000000 */
[----:B------:R-:W-:Y:S01]  /*3f20*/  FADD R14, R14, R59 ;  /* 0x0000003b0e0e7221 */ /* 0x000fe20000000000 */
[----:B------:R-:W-:Y:S01]  /*3f30*/  FADD R10, R10, R57 ;  /* 0x000000390a0a7221 */ /* 0x000fe20000000000 */
[----:B------:R-:W-:Y:S01]  /*3f40*/  FADD R33, RZ, R33 ;  /* 0x00000021ff217221 */ /* 0x000fe20000000000 */
[----:B------:R-:W-:Y:S01]  /*3f50*/  FADD R3, RZ, R32 ;  /* 0x00000020ff037221 */ /* 0x000fe20000000000 */
[----:B------:R-:W-:Y:S01]  /*3f60*/  FADD R16, RZ, R23 ;  /* 0x00000017ff107221 */ /* 0x000fe20000000000 */
[----:B------:R-:W-:Y:S01]  /*3f70*/  FADD R31, R19, R22 ;  /* 0x00000016131f7221 */ /* 0x000fe20000000000 */
[----:B-1----:R-:W-:Y:S01]  /*3f80*/  FADD R25, R25, R0 ;  /* 0x0000000019197221 */ /* 0x002fe20000000000 */
[----:B------:R-:W-:Y:S06]  /*3f90*/  BAR.SYNC 0x0 ;  /* 0x0000000000007b1d */ /* 0x000fec0000000000 */
[----:B------:R-:W-:Y:S01]  /*3fa0*/  FADD R24, R24, R33 ;  /* 0x0000002118187221 */ /* 0x000fe20000000000 */
[----:B------:R-:W-:Y:S01]  /*3fb0*/  FADD R26, R26, R3 ;  /* 0x000000031a1a7221 */ /* 0x000fe20000000000 */
[----:B------:R-:W-:Y:S01]  /*3fc0*/  FADD R27, R27, R16 ;  /* 0x000000101b1b7221 */ /* 0x000fe20000000000 */
[----:B------:R-:W-:Y:S01]  /*3fd0*/  IMAD.SHL.U32 R0, R2, 0x4, RZ ;  /* 0x0000000402007824 */ /* 0x000fe200078e00ff */
[----:B------:R-:W-:Y:S01]  /*3fe0*/  STS.128 [R5.X4+0x10], R12 ;  /* 0x0000100c05007388 */ /* 0x000fe20000004c00 */
[----:B------:R-:W-:-:S03]  /*3ff0*/  SHF.L.U32 R3, R4, 0x3, RZ ;  /* 0x0000000304037819 */ /* 0x000fc600000006ff */
[----:B------:R-:W-:Y:S01]  /*4000*/  STS.128 [R5.X4], R8 ;  /* 0x0000000805007388 */ /* 0x000fe20000004c00 */
[----:B------:R-:W-:-:S03]  /*4010*/  LOP3.LUT R0, R0, 0xc, RZ, 0xc0, !PT ;  /* 0x0000000c00007812 */ /* 0x000fc600078ec0ff */
[----:B------:R-:W-:Y:S06]  /*4020*/  BAR.SYNC 0x0 ;  /* 0x0000000000007b1d */ /* 0x000fec0000000000 */
[----:B------:R-:W0:Y:S01]  /*4030*/  LDS.128 R8, [R20.X4] ;  /* 0x0000000014087984 */ /* 0x000e220000004c00 */
[----:B------:R-:W-:Y:S02]  /*4040*/  LOP3.LUT R7, R7, R0, RZ, 0xfc, !PT ;  /* 0x0000000007077212 */ /* 0x000fe400078efcff */
[----:B------:R-:W-:Y:S01]  /*4050*/  SHF.R.U32.HI R0, RZ, 0x2, R2 ;  /* 0x00000002ff007819 */ /* 0x000fe20000011602 */
[----:B------:R-:W1:Y:S01]  /*4060*/  LDS.128 R12, [R20.X4+0x1800] ;  /* 0x00180000140c7984 */ /* 0x000e620000004c00 */
[----:B------:R-:W-:-:S02]  /*4070*/  SHF.R.S32.HI R2, RZ, 0x1f, R7 ;  /* 0x0000001fff027819 */ /* 0x000fc40000011407 */
[----:B------:R-:W-:Y:S01]  /*4080*/  SGXT.U32 R0, R0, 0x3 ;  /* 0x000000030000781a */ /* 0x000fe20000000000 */
[----:B------:R-:W-:Y:S06]  /*4090*/  BAR.SYNC 0x0 ;  /* 0x0000000000007b1d */ /* 0x000fec0000000000 */
[----:B------:R-:W-:Y:S01]  /*40a0*/  STS.128 [R5.X4+0x10], R28 ;  /* 0x0000101c05007388 */ /* 0x000fe20000004c00 */
[----:B------:R-:W-:Y:S02]  /*40b0*/  LEA.HI R4, R2, R7, RZ, 0xa ;  /* 0x0000000702047211 */ /* 0x000fe400078f50ff */
[----:B------:R-:W-:Y:S01]  /*40c0*/  LOP3.LUT R3, R3, R0, RZ, 0xfc, !PT ;  /* 0x0000000003037212 */ /* 0x000fe200078efcff */
[----:B------:R-:W-:Y:S01]  /*40d0*/  STS.128 [R5.X4], R24 ;  /* 0x0000001805007388 */ /* 0x000fe20000004c00 */
[C---:B------:R-:W-:Y:S01]  /*40e0*/  LOP3.LUT R23, R4.reuse, 0xfffffc00, RZ, 0xc0, !PT ;  /* 0xfffffc0004177812 */ /* 0x040fe200078ec0ff */
[----:B------:R-:W-:Y:S01]  /*40f0*/  IMAD.SHL.U32 R2, R4, 0x100, RZ ;  /* 0x0000010004027824 */ /* 0x000fe200078e00ff */
[----:B------:R-:W-:Y:S01]  /*4100*/  LOP3.LUT R0, R6, R3, RZ, 0xfc, !PT ;  /* 0x0000000306007212 */ /* 0x000fe200078efcff */
[----:B------:R-:W-:Y:S06]  /*4110*/  BAR.SYNC 0x0 ;  /* 0x0000000000007b1d */ /* 0x000fec0000000000 */
[----:B------:R-:W2:Y:S01]  /*4120*/  LDS.128 R16, [R20.X4] ;  /* 0x0000000014107984 */ /* 0x000ea20000004c00 */
[----:B------:R-:W-:-:S02]  /*4130*/  LOP3.LUT R22, R2, 0xfffc0000, RZ, 0xc0, !PT ;  /* 0xfffc000002167812 */ /* 0x000fc400078ec0ff */
[C-C-:B------:R-:W-:Y:S02]  /*4140*/  LOP3.LUT R2, R6.reuse, 0x40, R3.reuse, 0xfe, !PT ;  /* 0x0000004006027812 */ /* 0x140fe400078efe03 */
[C-C-:B------:R-:W-:Y:S02]  /*4150*/  LOP3.LUT R4, R6.reuse, 0x80, R3.reuse, 0xfe, !PT ;  /* 0x0000008006047812 */ /* 0x140fe400078efe03 */
[----:B------:R-:W-:Y:S02]  /*4160*/  LOP3.LUT R21, R6, 0xc0, R3, 0xfe, !PT ;  /* 0x000000c006157812 */ /* 0x000fe400078efe03 */
[----:B------:R-:W-:Y:S01]  /*4170*/  IADD3 R23, R22, R7, -R23 ;  /* 0x0000000716177210 */ /* 0x000fe20007ffe817 */
[----:B------:R-:W-:Y:S01]  /*4180*/  IMAD.MOV.U32 R22, RZ, RZ, 0x4 ;  /* 0x00000004ff167424 */ /* 0x000fe200078e00ff */
[----:B------:R-:W-:Y:S02]  /*4190*/  ISETP.GE.AND P1, PT, R0, 0x100, PT ;  /* 0x000001000000780c */ /* 0x000fe40003f26270 */
[----:B------:R-:W-:Y:S01]  /*41a0*/  ISETP.GE.AND P2, PT, R2, 0x100, PT ;  /* 0x000001000200780c */ /* 0x000fe20003f46270 */
[--C-:B------:R-:W-:Y:S01]  /*41b0*/  IMAD R3, R0, 0x400, R23.reuse ;  /* 0x0000040000037824 */ /* 0x100fe200078e0217 */
[C---:B------:R-:W-:Y:S01]  /*41c0*/  ISETP.GE.AND P3, PT, R4.reuse, 0x100, PT ;  /* 0x000001000400780c */ /* 0x040fe20003f66270 */
[----:B------:R-:W-:Y:S01]  /*41d0*/  IMAD R6, R4, 0x400, R23 ;  /* 0x0000040004067824 */ /* 0x000fe200078e0217 */
[----:B------:R-:W-:-:S02]  /*41e0*/  ISETP.GE.AND P0, PT, R21, 0x100, PT ;  /* 0x000001001500780c */ /* 0x000fc40003f06270 */
[----:B------:R-:W-:Y:S01]  /*41f0*/  LEA R5, R2, R23, 0xa ;  /* 0x0000001702057211 */ /* 0x000fe200078e50ff */
[----:B------:R-:W-:-:S04]  /*4200*/  IMAD.WIDE R2, R3, R22, c[0x0][0x178] ;  /* 0x00005e0003027625 */ /* 0x000fc800078e0216 */
[-C--:B------:R-:W-:Y:S01]  /*4210*/  IMAD.WIDE R4, R5, R22.reuse, c[0x0][0x178] ;  /* 0x00005e0005047625 */ /* 0x080fe200078e0216 */
[----:B0-----:R0:W-:Y:S03]  /*4220*/  @!P1 STG.E.128 [R2.64], R8 ;  /* 0x0000000802009986 */ /* 0x0011e6000c101d04 */
[----:B------:R-:W-:Y:S01]  /*4230*/  IMAD.WIDE R6, R6, R22, c[0x0][0x178] ;  /* 0x00005e0006067625 */ /* 0x000fe200078e0216 */
[----:B-1----:R0:W-:Y:S04]  /*4240*/  @!P2 STG.E.128 [R4.64], R12 ;  /* 0x0000000c0400a986 */ /* 0x0021e8000c101d04 */
[----:B--2---:R0:W-:Y:S01]  /*4250*/  @!P3 STG.E.128 [R6.64], R16 ;  /* 0x000000100600b986 */ /* 0x0041e2000c101d04 */
[----:B------:R-:W-:Y:S05]  /*4260*/  @P0 EXIT ;  /* 0x000000000000094d */ /* 0x000fea0003800000 */
[----:B0-----:R-:W0:Y:S01]  /*4270*/  LDS.128 R4, [R20.X4+0x1800] ;  /* 0x0018000014047984 */ /* 0x001e220000004c00 */
[----:B------:R-:W-:-:S04]  /*4280*/  IMAD R2, R21, 0x400, R23 ;  /* 0x0000040015027824 */ /* 0x000fc800078e0217 */
[----:B------:R-:W-:-:S05]  /*4290*/  IMAD.WIDE R2, R2, R22, c[0x0][0x178] ;  /* 0x00005e0002027625 */ /* 0x000fca00078e0216 */
[----:B0-----:R-:W-:Y:S01]  /*42a0*/  STG.E.128 [R2.64], R4 ;  /* 0x0000000402007986 */ /* 0x001fe2000c101d04 */
[----:B------:R-:W-:Y:S05]  /*42b0*/  EXIT ;  /* 0x000000000000794d */ /* 0x000fea0003800000 */
.L_x_0:
[----:B------:R-:W-:-:S00]  /*42c0*/  BRA `(.L_x_0) ;  /* 0xfffffff000007947 */ /* 0x000fc0000383ffff */
[----:B------:R-:W-:-:S00]  /*42d0*/  NOP ;  /* 0x0000000000007918 */ /* 0x000fc00000000000 */
        /* <DEDUP_REMOVED lines=10> */
.L_x_1:


//--------------------- .nv.shared.triton__0d1d2d3d4de5de --------------------------
	.section	.nv.shared.triton__0d1d2d3d4de5de,"aw",@nobits
	.align	16
